// auto-generated by cutlass_sweep.gemm — config: {"arch": "sm_100", "cluster_m": 1, "cluster_n": 2, "dtype": "fp32", "dtype_b": "fp32", "layout": "nt", "stages": 0, "tile_k": 32, "tile_m": 64, "tile_n": 256}
#include "cutlass/cutlass.h"
#include "cutlass/gemm/collective/collective_builder.hpp"
#include "cutlass/gemm/device/gemm_universal_adapter.h"
#include "cutlass/gemm/kernel/gemm_universal.hpp"
#include "cutlass/epilogue/collective/collective_builder.hpp"

using ElemA = float;
using ElemB = float;
using ElemCD = float;
using Acc  = float;
using TileShape    = cute::Shape<cute::_64, cute::_256, cute::_32>;
using ClusterShape = cute::Shape<cute::_1, cute::_2, cute::_1>;

using CollectiveEpilogue = typename cutlass::epilogue::collective::CollectiveBuilder<
    cutlass::arch::Sm100, cutlass::arch::OpClassTensorOp,
    TileShape, ClusterShape,
    cutlass::epilogue::collective::EpilogueTileAuto,
    Acc, Acc,
    ElemCD, cutlass::layout::RowMajor, 128 / cutlass::sizeof_bits<ElemCD>::value,
    ElemCD, cutlass::layout::RowMajor, 128 / cutlass::sizeof_bits<ElemCD>::value,
    cutlass::epilogue::collective::EpilogueScheduleAuto
  >::CollectiveOp;

using CollectiveMainloop = typename cutlass::gemm::collective::CollectiveBuilder<
    cutlass::arch::Sm100, cutlass::arch::OpClassTensorOp,
    ElemA, cutlass::layout::RowMajor, 128 / cutlass::sizeof_bits<ElemA>::value,
    ElemB, cutlass::layout::ColumnMajor, 128 / cutlass::sizeof_bits<ElemB>::value,
    Acc,
    TileShape, ClusterShape,
    cutlass::gemm::collective::StageCountAutoCarveout<static_cast<int>(sizeof(typename CollectiveEpilogue::SharedStorage))>,
    cutlass::gemm::collective::KernelScheduleAuto
  >::CollectiveOp;

using GemmKernel = cutlass::gemm::kernel::GemmUniversal<
    cute::Shape<int,int,int,int>,
    CollectiveMainloop,
    CollectiveEpilogue
>;
using Gemm = cutlass::gemm::device::GemmUniversalAdapter<GemmKernel>;

// Force the device kernel symbol into the cubin without needing a host main.
auto* _anchor = &cutlass::device_kernel<GemmKernel>;


// ===== COMPILED SASS (sm_100a) =====

	.target	sm_100a

	.elftype	@"ET_EXEC"


//--------------------- .note.nv.tkinfo           --------------------------
	.section	.note.nv.tkinfo,"",@"SHT_NOTE"
	.sectionflags	@"SHF_NOTE_NV_TKINFO"
	.tkinfo
        /*0018*/ 	.word	0x00000002
        /*0030*/ 	.string	""
        /*0030*/ 	.string	"ptxas"
        /*0030*/ 	.string	"Cuda compilation tools, release 13.0, V13.0.88"
        /*0030*/ 	.string	"Build cuda_13.0.r13.0/compiler.36424714_0"
        /*0030*/ 	.string	"-arch sm_100a -m 64 "



//--------------------- .note.nv.cuinfo           --------------------------
	.section	.note.nv.cuinfo,"",@"SHT_NOTE"
	.sectionflags	@"SHF_NOTE_NV_CUINFO"
        /*0018*/ 	.short	0x0002
        /*001a*/ 	.short	0x0064
        /*001c*/ 	.short	0x0082
	.zero		2


//--------------------- .nv.info                  --------------------------
	.section	.nv.info,"",@"SHT_CUDA_INFO"
	.align	4


	//----- nvinfo : EIATTR_REGCOUNT
	.align		4
        /*0000*/ 	.byte	0x04, 0x2f
        /*0002*/ 	.short	(.L_19 - .L_18)
	.align		4
.L_18:
        /*0004*/ 	.word	index@(_ZN7cutlass13device_kernelINS_4gemm6kernel13GemmUniversalIN4cute5tupleIJiiiiEEENS1_10collective13CollectiveMmaINS1_35MainloopSm100TmaUmmaWarpSpecializedILi4ELi2ELi4ENS5_IJNS4_1CILi1EEENSA_ILi2EEESB_EEEEENS5_IJNSA_ILi64EEENSA_ILi256EEENSA_ILi32EEEEEEfNS5_IJlSB_lEEEfSJ_NS4_8TiledMMAINS4_8MMA_AtomIJNS4_17SM100_MMA_TF32_SSINS_10tfloat32_tESN_fLi64ELi256ELNS4_4UMMA5MajorE0ELSP_0ELNSO_7ScaleInE0ELSQ_0EEEEEENS4_6LayoutINS5_IJSB_SB_SB_EEENS5_IJNSA_ILi0EEESV_SV_EEEEENS5_IJNS4_10UnderscoreESY_SY_EEEEENS4_23SM90_TMA_LOAD_MULTICASTENS4_14ComposedLayoutINS4_7SwizzleILi3ELi4ELi3EEENS4_18smem_ptr_flag_bitsILi32EEENST_INS5_IJNSA_ILi8EEESH_EEENS5_IJSH_SB_EEEEEEEvNS4_8identityENS4_13SM90_TMA_LOADES1B_vS1C_EENS_8epilogue10collective18CollectiveEpilogueINS1F_23Sm100TmaWarpSpecializedILi4ELi2ELi16ELb1ELb0EEEJSI_NS5_IJNST_ISF_SB_EENST_ISH_SB_EEEEEfSJ_fSJ_NS1F_6fusion15FusionCallbacksIS1J_NS1N_17LinearCombinationIffffLNS_15FloatRoundStyleE2EEESI_S1M_JEEENS4_5SM1004TMEM4LOAD26SM100_TMEM_LOAD_16dp128b8xES1D_S1B_NS4_17SM75_U32x4_LDSM_NENS4_14SM90_TMA_STOREES1B_NS4_17SM90_U32x4_STSM_NENS4_39AutoVectorizingCopyWithAssumedAlignmentILi128EEEEEEvvEEEEvNT_6ParamsE)
        /*0008*/ 	.word	0x00000060


	//----- nvinfo : EIATTR_FRAME_SIZE
	.align		4
.L_19:
        /*000c*/ 	.byte	0x04, 0x11
        /*000e*/ 	.short	(.L_21 - .L_20)
	.align		4
.L_20:
        /*0010*/ 	.word	index@($__internal_2_$__cuda_sm10x_tcgen05_guardrail_trap_unallocated_columns_being_dealloced)
        /*0014*/ 	.word	0x00000000


	//----- nvinfo : EIATTR_FRAME_SIZE
	.align		4
.L_21:
        /*0018*/ 	.byte	0x04, 0x11
        /*001a*/ 	.short	(.L_23 - .L_22)
	.align		4
.L_22:
        /*001c*/ 	.word	index@($__internal_1_$__cuda_sm10x_tcgen05_guardrail_trap_phase_invalid_during_alloc)
        /*0020*/ 	.word	0x00000000


	//----- nvinfo : EIATTR_FRAME_SIZE
	.align		4
.L_23:
        /*0024*/ 	.byte	0x04, 0x11
        /*0026*/ 	.short	(.L_25 - .L_24)
	.align		4
.L_24:
        /*0028*/ 	.word	index@($__internal_0_$__cuda_sm10x_tcgen05_guardrail_trap_col_being_dealloced_not_returned_by_alloc)
        /*002c*/ 	.word	0x00000000


	//----- nvinfo : EIATTR_FRAME_SIZE
	.align		4
.L_25:
        /*0030*/ 	.byte	0x04, 0x11
        /*0032*/ 	.short	(.L_27 - .L_26)
	.align		4
.L_26:
        /*0034*/ 	.word	index@(_ZN7cutlass13device_kernelINS_4gemm6kernel13GemmUniversalIN4cute5tupleIJiiiiEEENS1_10collective13CollectiveMmaINS1_35MainloopSm100TmaUmmaWarpSpecializedILi4ELi2ELi4ENS5_IJNS4_1CILi1EEENSA_ILi2EEESB_EEEEENS5_IJNSA_ILi64EEENSA_ILi256EEENSA_ILi32EEEEEEfNS5_IJlSB_lEEEfSJ_NS4_8TiledMMAINS4_8MMA_AtomIJNS4_17SM100_MMA_TF32_SSINS_10tfloat32_tESN_fLi64ELi256ELNS4_4UMMA5MajorE0ELSP_0ELNSO_7ScaleInE0ELSQ_0EEEEEENS4_6LayoutINS5_IJSB_SB_SB_EEENS5_IJNSA_ILi0EEESV_SV_EEEEENS5_IJNS4_10UnderscoreESY_SY_EEEEENS4_23SM90_TMA_LOAD_MULTICASTENS4_14ComposedLayoutINS4_7SwizzleILi3ELi4ELi3EEENS4_18smem_ptr_flag_bitsILi32EEENST_INS5_IJNSA_ILi8EEESH_EEENS5_IJSH_SB_EEEEEEEvNS4_8identityENS4_13SM90_TMA_LOADES1B_vS1C_EENS_8epilogue10collective18CollectiveEpilogueINS1F_23Sm100TmaWarpSpecializedILi4ELi2ELi16ELb1ELb0EEEJSI_NS5_IJNST_ISF_SB_EENST_ISH_SB_EEEEEfSJ_fSJ_NS1F_6fusion15FusionCallbacksIS1J_NS1N_17LinearCombinationIffffLNS_15FloatRoundStyleE2EEESI_S1M_JEEENS4_5SM1004TMEM4LOAD26SM100_TMEM_LOAD_16dp128b8xES1D_S1B_NS4_17SM75_U32x4_LDSM_NENS4_14SM90_TMA_STOREES1B_NS4_17SM90_U32x4_STSM_NENS4_39AutoVectorizingCopyWithAssumedAlignmentILi128EEEEEEvvEEEEvNT_6ParamsE)
        /*0038*/ 	.word	0x00000000


	//----- nvinfo : EIATTR_MIN_STACK_SIZE
	.align		4
.L_27:
        /*003c*/ 	.byte	0x04, 0x12
        /*003e*/ 	.short	(.L_29 - .L_28)
	.align		4
.L_28:
        /*0040*/ 	.word	index@(_ZN7cutlass13device_kernelINS_4gemm6kernel13GemmUniversalIN4cute5tupleIJiiiiEEENS1_10collective13CollectiveMmaINS1_35MainloopSm100TmaUmmaWarpSpecializedILi4ELi2ELi4ENS5_IJNS4_1CILi1EEENSA_ILi2EEESB_EEEEENS5_IJNSA_ILi64EEENSA_ILi256EEENSA_ILi32EEEEEEfNS5_IJlSB_lEEEfSJ_NS4_8TiledMMAINS4_8MMA_AtomIJNS4_17SM100_MMA_TF32_SSINS_10tfloat32_tESN_fLi64ELi256ELNS4_4UMMA5MajorE0ELSP_0ELNSO_7ScaleInE0ELSQ_0EEEEEENS4_6LayoutINS5_IJSB_SB_SB_EEENS5_IJNSA_ILi0EEESV_SV_EEEEENS5_IJNS4_10UnderscoreESY_SY_EEEEENS4_23SM90_TMA_LOAD_MULTICASTENS4_14ComposedLayoutINS4_7SwizzleILi3ELi4ELi3EEENS4_18smem_ptr_flag_bitsILi32EEENST_INS5_IJNSA_ILi8EEESH_EEENS5_IJSH_SB_EEEEEEEvNS4_8identityENS4_13SM90_TMA_LOADES1B_vS1C_EENS_8epilogue10collective18CollectiveEpilogueINS1F_23Sm100TmaWarpSpecializedILi4ELi2ELi16ELb1ELb0EEEJSI_NS5_IJNST_ISF_SB_EENST_ISH_SB_EEEEEfSJ_fSJ_NS1F_6fusion15FusionCallbacksIS1J_NS1N_17LinearCombinationIffffLNS_15FloatRoundStyleE2EEESI_S1M_JEEENS4_5SM1004TMEM4LOAD26SM100_TMEM_LOAD_16dp128b8xES1D_S1B_NS4_17SM75_U32x4_LDSM_NENS4_14SM90_TMA_STOREES1B_NS4_17SM90_U32x4_STSM_NENS4_39AutoVectorizingCopyWithAssumedAlignmentILi128EEEEEEvvEEEEvNT_6ParamsE)
        /*0044*/ 	.word	0x00000000
.L_29:


//--------------------- .nv.compat                --------------------------
	.section	.nv.compat,"",@"SHT_CUDA_COMPAT_INFO"
	.align	4
        /*0000*/ 	.byte	0x02, 0x09, 0x01, 0x00, 0x02, 0x02, 0x02, 0x00, 0x02, 0x05, 0x05, 0x00, 0x03, 0x07, 0x01, 0x01
        /*0010*/ 	.byte	0x02, 0x03, 0x01, 0x00, 0x02, 0x06, 0x01, 0x00, 0x04, 0x0b, 0x08, 0x00, 0x09, 0x00, 0x00, 0x00
        /*0020*/ 	.byte	0x00, 0x00, 0x00, 0x00


//--------------------- .nv.info._ZN7cutlass13device_kernelINS_4gemm6kernel13GemmUniversalIN4cute5tupleIJiiiiEEENS1_10collective13CollectiveMmaINS1_35MainloopSm100TmaUmmaWarpSpecializedILi4ELi2ELi4ENS5_IJNS4_1CILi1EEENSA_ILi2EEESB_EEEEENS5_IJNSA_ILi64EEENSA_ILi256EEENSA_ILi32EEEEEEfNS5_IJlSB_lEEEfSJ_NS4_8TiledMMAINS4_8MMA_AtomIJNS4_17SM100_MMA_TF32_SSINS_10tfloat32_tESN_fLi64ELi256ELNS4_4UMMA5MajorE0ELSP_0ELNSO_7ScaleInE0ELSQ_0EEEEEENS4_6LayoutINS5_IJSB_SB_SB_EEENS5_IJNSA_ILi0EEESV_SV_EEEEENS5_IJNS4_10UnderscoreESY_SY_EEEEENS4_23SM90_TMA_LOAD_MULTICASTENS4_14ComposedLayoutINS4_7SwizzleILi3ELi4ELi3EEENS4_18smem_ptr_flag_bitsILi32EEENST_INS5_IJNSA_ILi8EEESH_EEENS5_IJSH_SB_EEEEEEEvNS4_8identityENS4_13SM90_TMA_LOADES1B_vS1C_EENS_8epilogue10collective18CollectiveEpilogueINS1F_23Sm100TmaWarpSpecializedILi4ELi2ELi16ELb1ELb0EEEJSI_NS5_IJNST_ISF_SB_EENST_ISH_SB_EEEEEfSJ_fSJ_NS1F_6fusion15FusionCallbacksIS1J_NS1N_17LinearCombinationIffffLNS_15FloatRoundStyleE2EEESI_S1M_JEEENS4_5SM1004TMEM4LOAD26SM100_TMEM_LOAD_16dp128b8xES1D_S1B_NS4_17SM75_U32x4_LDSM_NENS4_14SM90_TMA_STOREES1B_NS4_17SM90_U32x4_STSM_NENS4_39AutoVectorizingCopyWithAssumedAlignmentILi128EEEEEEvvEEEEvNT_6ParamsE --------------------------
	.section	.nv.info._ZN7cutlass13device_kernelINS_4gemm6kernel13GemmUniversalIN4cute5tupleIJiiiiEEENS1_10collective13CollectiveMmaINS1_35MainloopSm100TmaUmmaWarpSpecializedILi4ELi2ELi4ENS5_IJNS4_1CILi1EEENSA_ILi2EEESB_EEEEENS5_IJNSA_ILi64EEENSA_ILi256EEENSA_ILi32EEEEEEfNS5_IJlSB_lEEEfSJ_NS4_8TiledMMAINS4_8MMA_AtomIJNS4_17SM100_MMA_TF32_SSINS_10tfloat32_tESN_fLi64ELi256ELNS4_4UMMA5MajorE0ELSP_0ELNSO_7ScaleInE0ELSQ_0EEEEEENS4_6LayoutINS5_IJSB_SB_SB_EEENS5_IJNSA_ILi0EEESV_SV_EEEEENS5_IJNS4_10UnderscoreESY_SY_EEEEENS4_23SM90_TMA_LOAD_MULTICASTENS4_14ComposedLayoutINS4_7SwizzleILi3ELi4ELi3EEENS4_18smem_ptr_flag_bitsILi32EEENST_INS5_IJNSA_ILi8EEESH_EEENS5_IJSH_SB_EEEEEEEvNS4_8identityENS4_13SM90_TMA_LOADES1B_vS1C_EENS_8epilogue10collective18CollectiveEpilogueINS1F_23Sm100TmaWarpSpecializedILi4ELi2ELi16ELb1ELb0EEEJSI_NS5_IJNST_ISF_SB_EENST_ISH_SB_EEEEEfSJ_fSJ_NS1F_6fusion15FusionCallbacksIS1J_NS1N_17LinearCombinationIffffLNS_15FloatRoundStyleE2EEESI_S1M_JEEENS4_5SM1004TMEM4LOAD26SM100_TMEM_LOAD_16dp128b8xES1D_S1B_NS4_17SM75_U32x4_LDSM_NENS4_14SM90_TMA_STOREES1B_NS4_17SM90_U32x4_STSM_NENS4_39AutoVectorizingCopyWithAssumedAlignmentILi128EEEEEEvvEEEEvNT_6ParamsE,"",@"SHT_CUDA_INFO"
	.sectionflags	@""
	.align	4


	//----- nvinfo : EIATTR_CUDA_API_VERSION
	.align		4
        /*0000*/ 	.byte	0x04, 0x37
        /*0002*/ 	.short	(.L_31 - .L_30)
.L_30:
        /*0004*/ 	.word	0x00000082


	//----- nvinfo : EIATTR_KPARAM_INFO
	.align		4
.L_31:
        /*0008*/ 	.byte	0x04, 0x17
        /*000a*/ 	.short	(.L_33 - .L_32)
.L_32:
        /*000c*/ 	.word	0x00000000
        /*0010*/ 	.short	0x0000
        /*0012*/ 	.short	0x0000
        /*0014*/ 	.byte	0x00, 0xf0, 0x01, 0x20


	//----- nvinfo : EIATTR_AT_ENTRY_FRAGMENTS
	.align		4
.L_33:
        /*0018*/ 	.byte	0x04, 0x4f
        /*001a*/ 	.short	(.L_35 - .L_34)


	//   ....[0]....
.L_34:
        /*001c*/ 	.word	0x00000006


	//----- nvinfo : EIATTR_RESERVED_SMEM_USED
	.align		4
.L_35:
        /*0020*/ 	.byte	0x01, 0x41
	.zero		2


	//----- nvinfo : EIATTR_SPARSE_MMA_MASK
	.align		4
        /*0024*/ 	.byte	0x03, 0x50
        /*0026*/ 	.short	0x0000


	//----- nvinfo : EIATTR_TCGEN05_1CTA_USED
	.align		4
        /*0028*/ 	.byte	0x01, 0x51
	.zero		2


	//----- nvinfo : EIATTR_MAXREG_COUNT
	.align		4
        /*002c*/ 	.byte	0x03, 0x1b
        /*002e*/ 	.short	0x00ff


	//----- nvinfo : EIATTR_NUM_BARRIERS
	.align		4
        /*0030*/ 	.byte	0x02, 0x4c
        /*0032*/ 	.byte	0x07
	.zero		1


	//----- nvinfo : EIATTR_EXTERNS
	.align		4
        /*0034*/ 	.byte	0x04, 0x0f
        /*0036*/ 	.short	(.L_37 - .L_36)


	//   ....[0]....
	.align		4
.L_36:
        /*0038*/ 	.word	index@(__assertfail)


	//----- nvinfo : EIATTR_MERCURY_ISA_VERSION
	.align		4
.L_37:
        /*003c*/ 	.byte	0x03, 0x5f
        /*003e*/ 	.short	0x0101


	//----- nvinfo : EIATTR_INT_WARP_WIDE_INSTR_OFFSETS
	.align		4
        /*0040*/ 	.byte	0x04, 0x31
        /*0042*/ 	.short	(.L_39 - .L_38)


	//   ....[0]....
.L_38:
        /*0044*/ 	.word	0x00003d40


	//   ....[1]....
        /*0048*/ 	.word	0x00003d60


	//   ....[2]....
        /*004c*/ 	.word	0x00003d90


	//   ....[3]....
        /*0050*/ 	.word	0x00004910


	//   ....[4]....
        /*0054*/ 	.word	0x00004980


	//   ....[5]....
        /*0058*/ 	.word	0x00004a60


	//   ....[6]....
        /*005c*/ 	.word	0x00004ae0


	//   ....[7]....
        /*0060*/ 	.word	0x00004bc0


	//   ....[8]....
        /*0064*/ 	.word	0x00004c40


	//   ....[9]....
        /*0068*/ 	.word	0x00004d30


	//   ....[10]....
        /*006c*/ 	.word	0x00004dc0


	//   ....[11]....
        /*0070*/ 	.word	0x00004eb0


	//   ....[12]....
        /*0074*/ 	.word	0x00004f30


	//   ....[13]....
        /*0078*/ 	.word	0x00005030


	//   ....[14]....
        /*007c*/ 	.word	0x000050b0


	//   ....[15]....
        /*0080*/ 	.word	0x000051b0


	//   ....[16]....
        /*0084*/ 	.word	0x00005230


	//   ....[17]....
        /*0088*/ 	.word	0x00005320


	//   ....[18]....
        /*008c*/ 	.word	0x000053b0


	//----- nvinfo : EIATTR_COOP_GROUP_MASK_REGIDS
	.align		4
.L_39:
        /*0090*/ 	.byte	0x04, 0x29
        /*0092*/ 	.short	(.L_41 - .L_40)


	//   ....[0]....
.L_40:
        /*0094*/ 	.word	0xffffffff


	//   ....[1]....
        /*0098*/ 	.word	0xffffffff


	//   ....[2]....
        /*009c*/ 	.word	0xffffffff


	//   ....[3]....
        /*00a0*/ 	.word	0xffffffff


	//   ....[4]....
        /*00a4*/ 	.word	0xffffffff


	//   ....[5]....
        /*00a8*/ 	.word	0xffffffff


	//   ....[6]....
        /*00ac*/ 	.word	0xffffffff


	//   ....[7]....
        /*00b0*/ 	.word	0xffffffff


	//   ....[8]....
        /*00b4*/ 	.word	0xffffffff


	//   ....[9]....
        /*00b8*/ 	.word	0xffffffff


	//   ....[10]....
        /*00bc*/ 	.word	0xffffffff


	//   ....[11]....
        /*00c0*/ 	.word	0xffffffff


	//   ....[12]....
        /*00c4*/ 	.word	0xffffffff


	//   ....[13]....
        /*00c8*/ 	.word	0xffffffff


	//----- nvinfo : EIATTR_COOP_GROUP_INSTR_OFFSETS
	.align		4
.L_41:
        /*00cc*/ 	.byte	0x04, 0x28
        /*00ce*/ 	.short	(.L_43 - .L_42)


	//   ....[0]....
.L_42:
        /*00d0*/ 	.word	0x00000080


	//   ....[1]....
        /*00d4*/ 	.word	0x000004f0


	//   ....[2]....
        /*00d8*/ 	.word	0x000006a0


	//   ....[3]....
        /*00dc*/ 	.word	0x00000840


	//   ....[4]....
        /*00e0*/ 	.word	0x00000940


	//   ....[5]....
        /*00e4*/ 	.word	0x00000ab0


	//   ....[6]....
        /*00e8*/ 	.word	0x00000c50


	//   ....[7]....
        /*00ec*/ 	.word	0x00000e00


	//   ....[8]....
        /*00f0*/ 	.word	0x00002040


	//   ....[9]....
        /*00f4*/ 	.word	0x00002f30


	//   ....[10]....
        /*00f8*/ 	.word	0x00003140


	//   ....[11]....
        /*00fc*/ 	.word	0x00003170


	//   ....[12]....
        /*0100*/ 	.word	0x00003c20


	//   ....[13]....
        /*0104*/ 	.word	0x00003e50


	//----- nvinfo : EIATTR_VRC_CTA_INIT_COUNT
	.align		4
.L_43:
        /*0108*/ 	.byte	0x02, 0x4a
        /*010a*/ 	.byte	0x80
	.zero		1


	//----- nvinfo : EIATTR_SYSCALL_OFFSETS
	.align		4
        /*010c*/ 	.byte	0x04, 0x46
        /*010e*/ 	.short	(.L_45 - .L_44)


	//   ....[0]....
.L_44:
        /*0110*/ 	.word	0x00006080


	//   ....[1]....
        /*0114*/ 	.word	0x00006170


	//   ....[2]....
        /*0118*/ 	.word	0x00006a00


	//   ....[3]....
        /*011c*/ 	.word	0x000071c0


	//   ....[4]....
        /*0120*/ 	.word	0x00007920


	//   ....[5]....
        /*0124*/ 	.word	0x000080c0


	//   ....[6]....
        /*0128*/ 	.word	0x00008860


	//   ....[7]....
        /*012c*/ 	.word	0x00009030


	//   ....[8]....
        /*0130*/ 	.word	0x000097d0


	//   ....[9]....
        /*0134*/ 	.word	0x00009f20


	//----- nvinfo : EIATTR_MBARRIER_INSTR_OFFSETS
	.align		4
.L_45:
        /*0138*/ 	.byte	0x04, 0x39
        /*013a*/ 	.short	(.L_47 - .L_46)


	//   ....[0]....
.L_46:
        /*013c*/ 	.word	0x00000610
        /*0140*/ 	.word	0x000000ff
        /*0144*/ 	.word	0x00000000
        /*0148*/ 	.short	0x0100
        /*014a*/ 	.byte	0x04
	.zero		1


	//   ....[1]....
        /*014c*/ 	.word	0x00000620
        /*0150*/ 	.word	0x000000ff
        /*0154*/ 	.word	0x00000020
        /*0158*/ 	.short	0x0100
        /*015a*/ 	.byte	0x04
	.zero		1


	//   ....[2]....
        /*015c*/ 	.word	0x00000630
        /*0160*/ 	.word	0x000000ff
        /*0164*/ 	.word	0x00000008
        /*0168*/ 	.short	0x0100
        /*016a*/ 	.byte	0x04
	.zero		1


	//   ....[3]....
        /*016c*/ 	.word	0x00000640
        /*0170*/ 	.word	0x000000ff
        /*0174*/ 	.word	0x00000028
        /*0178*/ 	.short	0x0100
        /*017a*/ 	.byte	0x04
	.zero		1


	//   ....[4]....
        /*017c*/ 	.word	0x00000650
        /*0180*/ 	.word	0x000000ff
        /*0184*/ 	.word	0x00000010
        /*0188*/ 	.short	0x0100
        /*018a*/ 	.byte	0x04
	.zero		1


	//   ....[5]....
        /*018c*/ 	.word	0x00000660
        /*0190*/ 	.word	0x000000ff
        /*0194*/ 	.word	0x00000030
        /*0198*/ 	.short	0x0100
        /*019a*/ 	.byte	0x04
	.zero		1


	//   ....[6]....
        /*019c*/ 	.word	0x00000670
        /*01a0*/ 	.word	0x000000ff
        /*01a4*/ 	.word	0x00000018
        /*01a8*/ 	.short	0x0100
        /*01aa*/ 	.byte	0x04
	.zero		1


	//   ....[7]....
        /*01ac*/ 	.word	0x00000680
        /*01b0*/ 	.word	0x000000ff
        /*01b4*/ 	.word	0x00000038
        /*01b8*/ 	.short	0x0100
        /*01ba*/ 	.byte	0x04
	.zero		1


	//   ....[8]....
        /*01bc*/ 	.word	0x000007b0
        /*01c0*/ 	.word	0x000000ff
        /*01c4*/ 	.word	0x00000040
        /*01c8*/ 	.short	0x0100
        /*01ca*/ 	.byte	0x04
	.zero		1


	//   ....[9]....
        /*01cc*/ 	.word	0x000007c0
        /*01d0*/ 	.word	0x000000ff
        /*01d4*/ 	.word	0x00000060
        /*01d8*/ 	.short	0x0100
        /*01da*/ 	.byte	0x04
	.zero		1


	//   ....[10]....
        /*01dc*/ 	.word	0x000007d0
        /*01e0*/ 	.word	0x000000ff
        /*01e4*/ 	.word	0x00000048
        /*01e8*/ 	.short	0x0100
        /*01ea*/ 	.byte	0x04
	.zero		1


	//   ....[11]....
        /*01ec*/ 	.word	0x000007e0
        /*01f0*/ 	.word	0x000000ff
        /*01f4*/ 	.word	0x00000068
        /*01f8*/ 	.short	0x0100
        /*01fa*/ 	.byte	0x04
	.zero		1


	//   ....[12]....
        /*01fc*/ 	.word	0x000007f0
        /*0200*/ 	.word	0x000000ff
        /*0204*/ 	.word	0x00000050
        /*0208*/ 	.short	0x0100
        /*020a*/ 	.byte	0x04
	.zero		1


	//   ....[13]....
        /*020c*/ 	.word	0x00000800
        /*0210*/ 	.word	0x000000ff
        /*0214*/ 	.word	0x00000070
        /*0218*/ 	.short	0x0100
        /*021a*/ 	.byte	0x04
	.zero		1


	//   ....[14]....
        /*021c*/ 	.word	0x00000810
        /*0220*/ 	.word	0x000000ff
        /*0224*/ 	.word	0x00000058
        /*0228*/ 	.short	0x0100
        /*022a*/ 	.byte	0x04
	.zero		1


	//   ....[15]....
        /*022c*/ 	.word	0x00000820
        /*0230*/ 	.word	0x000000ff
        /*0234*/ 	.word	0x00000078
        /*0238*/ 	.short	0x0100
        /*023a*/ 	.byte	0x04
	.zero		1


	//   ....[16]....
        /*023c*/ 	.word	0x00000910
        /*0240*/ 	.word	0x000000ff
        /*0244*/ 	.word	0x00000080
        /*0248*/ 	.short	0x0100
        /*024a*/ 	.byte	0x06
	.zero		1


	//   ....[17]....
        /*024c*/ 	.word	0x00000920
        /*0250*/ 	.word	0x000000ff
        /*0254*/ 	.word	0x00000088
        /*0258*/ 	.short	0x0100
        /*025a*/ 	.byte	0x06
	.zero		1


	//   ....[18]....
        /*025c*/ 	.word	0x00000a60
        /*0260*/ 	.word	0x000000ff
        /*0264*/ 	.word	0x00000090
        /*0268*/ 	.short	0x0100
        /*026a*/ 	.byte	0x06
	.zero		1


	//   ....[19]....
        /*026c*/ 	.word	0x00000a70
        /*0270*/ 	.word	0x000000ff
        /*0274*/ 	.word	0x000000a0
        /*0278*/ 	.short	0x0100
        /*027a*/ 	.byte	0x06
	.zero		1


	//   ....[20]....
        /*027c*/ 	.word	0x00000a80
        /*0280*/ 	.word	0x000000ff
        /*0284*/ 	.word	0x00000098
        /*0288*/ 	.short	0x0100
        /*028a*/ 	.byte	0x06
	.zero		1


	//   ....[21]....
        /*028c*/ 	.word	0x00000a90
        /*0290*/ 	.word	0x000000ff
        /*0294*/ 	.word	0x000000a8
        /*0298*/ 	.short	0x0100
        /*029a*/ 	.byte	0x06
	.zero		1


	//   ....[22]....
        /*029c*/ 	.word	0x00000bc0
        /*02a0*/ 	.word	0x000000ff
        /*02a4*/ 	.word	0x000000b0
        /*02a8*/ 	.short	0x0100
        /*02aa*/ 	.byte	0x04
	.zero		1


	//   ....[23]....
        /*02ac*/ 	.word	0x00000bd0
        /*02b0*/ 	.word	0x000000ff
        /*02b4*/ 	.word	0x000000d0
        /*02b8*/ 	.short	0x0100
        /*02ba*/ 	.byte	0x04
	.zero		1


	//   ....[24]....
        /*02bc*/ 	.word	0x00000be0
        /*02c0*/ 	.word	0x000000ff
        /*02c4*/ 	.word	0x000000b8
        /*02c8*/ 	.short	0x0100
        /*02ca*/ 	.byte	0x04
	.zero		1


	//   ....[25]....
        /*02cc*/ 	.word	0x00000bf0
        /*02d0*/ 	.word	0x000000ff
        /*02d4*/ 	.word	0x000000d8
        /*02d8*/ 	.short	0x0100
        /*02da*/ 	.byte	0x04
	.zero		1


	//   ....[26]....
        /*02dc*/ 	.word	0x00000c00
        /*02e0*/ 	.word	0x000000ff
        /*02e4*/ 	.word	0x000000c0
        /*02e8*/ 	.short	0x0100
        /*02ea*/ 	.byte	0x04
	.zero		1


	//   ....[27]....
        /*02ec*/ 	.word	0x00000c10
        /*02f0*/ 	.word	0x000000ff
        /*02f4*/ 	.word	0x000000e0
        /*02f8*/ 	.short	0x0100
        /*02fa*/ 	.byte	0x04
	.zero		1


	//   ....[28]....
        /*02fc*/ 	.word	0x00000c20
        /*0300*/ 	.word	0x000000ff
        /*0304*/ 	.word	0x000000c8
        /*0308*/ 	.short	0x0100
        /*030a*/ 	.byte	0x04
	.zero		1


	//   ....[29]....
        /*030c*/ 	.word	0x00000c30
        /*0310*/ 	.word	0x000000ff
        /*0314*/ 	.word	0x000000e8
        /*0318*/ 	.short	0x0100
        /*031a*/ 	.byte	0x04
	.zero		1


	//   ....[30]....
        /*031c*/ 	.word	0x00000d20
        /*0320*/ 	.word	0x000000ff
        /*0324*/ 	.word	0x000000f0
        /*0328*/ 	.short	0x0100
        /*032a*/ 	.byte	0x04
	.zero		1


	//   ....[31]....
        /*032c*/ 	.word	0x00000d30
        /*0330*/ 	.word	0x000000ff
        /*0334*/ 	.word	0x00000100
        /*0338*/ 	.short	0x0100
        /*033a*/ 	.byte	0x04
	.zero		1


	//   ....[32]....
        /*033c*/ 	.word	0x00000d40
        /*0340*/ 	.word	0x000000ff
        /*0344*/ 	.word	0x000000f8
        /*0348*/ 	.short	0x0100
        /*034a*/ 	.byte	0x04
	.zero		1


	//   ....[33]....
        /*034c*/ 	.word	0x00000d50
        /*0350*/ 	.word	0x000000ff
        /*0354*/ 	.word	0x00000108
        /*0358*/ 	.short	0x0100
        /*035a*/ 	.byte	0x04
	.zero		1


	//   ....[34]....
        /*035c*/ 	.word	0x000018e0
        /*0360*/ 	.word	0x00000000
        /*0364*/ 	.word	0x00000100
        /*0368*/ 	.short	0x010a
        /*036a*/ 	.byte	0xff
	.zero		1


	//   ....[35]....
        /*036c*/ 	.word	0x00001900
        /*0370*/ 	.word	0x00000000
        /*0374*/ 	.word	0x000000f0
        /*0378*/ 	.short	0x0101
        /*037a*/ 	.byte	0xff
	.zero		1


	//   ....[36]....
        /*037c*/ 	.word	0x000019c0
        /*0380*/ 	.word	0x000000ff
        /*0384*/ 	.word	0x00000020
        /*0388*/ 	.short	0x010a
        /*038a*/ 	.byte	0x04
	.zero		1


	//   ....[37]....
        /*038c*/ 	.word	0x00001a40
        /*0390*/ 	.word	0x000000ff
        /*0394*/ 	.word	0x00000020
        /*0398*/ 	.short	0x010a
        /*039a*/ 	.byte	0x21
	.zero		1


	//   ....[38]....
        /*039c*/ 	.word	0x00001bd0
        /*03a0*/ 	.word	0x000000ff
        /*03a4*/ 	.word	0x00000020
        /*03a8*/ 	.short	0x010a
        /*03aa*/ 	.byte	0x08
	.zero		1


	//   ....[39]....
        /*03ac*/ 	.word	0x00001d00
        /*03b0*/ 	.word	0x000000ff
        /*03b4*/ 	.word	0x00000088
        /*03b8*/ 	.short	0x0101
        /*03ba*/ 	.byte	0x07
	.zero		1


	//   ....[40]....
        /*03bc*/ 	.word	0x00001d20
        /*03c0*/ 	.word	0x000000ff
        /*03c4*/ 	.word	0x00000020
        /*03c8*/ 	.short	0x010a
        /*03ca*/ 	.byte	0x04
	.zero		1


	//   ....[41]....
        /*03cc*/ 	.word	0x00001da0
        /*03d0*/ 	.word	0x000000ff
        /*03d4*/ 	.word	0x00000020
        /*03d8*/ 	.short	0x010a
        /*03da*/ 	.byte	0x11
	.zero		1


	//   ....[42]....
        /*03dc*/ 	.word	0x00001f30
        /*03e0*/ 	.word	0x000000ff
        /*03e4*/ 	.word	0x00000020
        /*03e8*/ 	.short	0x010a
        /*03ea*/ 	.byte	0x06
	.zero		1


	//   ....[43]....
        /*03ec*/ 	.word	0x00002070
        /*03f0*/ 	.word	0x00000003
        /*03f4*/ 	.word	0x00000090
        /*03f8*/ 	.short	0x010a
        /*03fa*/ 	.byte	0xff
	.zero		1


	//   ....[44]....
        /*03fc*/ 	.word	0x000021c0
        /*0400*/ 	.word	0x00000000
        /*0404*/ 	.word	0x00000000
        /*0408*/ 	.short	0x0101
        /*040a*/ 	.byte	0xff
	.zero		1


	//   ....[45]....
        /*040c*/ 	.word	0x00002780
        /*0410*/ 	.word	0x000000ff
        /*0414*/ 	.word	0x00000000
        /*0418*/ 	.short	0x010a
        /*041a*/ 	.byte	0x04
	.zero		1


	//   ....[46]....
        /*041c*/ 	.word	0x00002810
        /*0420*/ 	.word	0x000000ff
        /*0424*/ 	.word	0x00000000
        /*0428*/ 	.short	0x010a
        /*042a*/ 	.byte	0x05
	.zero		1


	//   ....[47]....
        /*042c*/ 	.word	0x000028a0
        /*0430*/ 	.word	0x000000ff
        /*0434*/ 	.word	0x00000000
        /*0438*/ 	.short	0x010a
        /*043a*/ 	.byte	0x05
	.zero		1


	//   ....[48]....
        /*043c*/ 	.word	0x00002940
        /*0440*/ 	.word	0x00000000
        /*0444*/ 	.word	0x00000000
        /*0448*/ 	.short	0x010a
        /*044a*/ 	.byte	0xff
	.zero		1


	//   ....[49]....
        /*044c*/ 	.word	0x00002a80
        /*0450*/ 	.word	0x00000002
        /*0454*/ 	.word	0x000000f0
        /*0458*/ 	.short	0x010a
        /*045a*/ 	.byte	0xff
	.zero		1


	//   ....[50]....
        /*045c*/ 	.word	0x00002ae0
        /*0460*/ 	.word	0x00000004
        /*0464*/ 	.word	0x00000000
        /*0468*/ 	.short	0x0101
        /*046a*/ 	.byte	0xff
	.zero		1


	//   ....[51]....
        /*046c*/ 	.word	0x00002b00
        /*0470*/ 	.word	0x000000ff
        /*0474*/ 	.word	0x000000a0
        /*0478*/ 	.short	0x010a
        /*047a*/ 	.byte	0x04
	.zero		1


	//   ....[52]....
        /*047c*/ 	.word	0x00002c20
        /*0480*/ 	.word	0x00000002
        /*0484*/ 	.word	0x00000090
        /*0488*/ 	.short	0x010a
        /*048a*/ 	.byte	0xff
	.zero		1


	//   ....[53]....
        /*048c*/ 	.word	0x00002d30
        /*0490*/ 	.word	0x00000002
        /*0494*/ 	.word	0x00000000
        /*0498*/ 	.short	0x0101
        /*049a*/ 	.byte	0xff
	.zero		1


	//   ....[54]....
        /*049c*/ 	.word	0x00002dc0
        /*04a0*/ 	.word	0x000000ff
        /*04a4*/ 	.word	0x000000a0
        /*04a8*/ 	.short	0x0106
        /*04aa*/ 	.byte	0x04
	.zero		1


	//   ....[55]....
        /*04ac*/ 	.word	0x00002de0
        /*04b0*/ 	.word	0x000000ff
        /*04b4*/ 	.word	0x000000a0
        /*04b8*/ 	.short	0x010a
        /*04ba*/ 	.byte	0x04
	.zero		1


	//   ....[56]....
        /*04bc*/ 	.word	0x00002e70
        /*04c0*/ 	.word	0x000000ff
        /*04c4*/ 	.word	0x000000a0
        /*04c8*/ 	.short	0x0106
        /*04ca*/ 	.byte	0x07
	.zero		1


	//   ....[57]....
        /*04cc*/ 	.word	0x00002eb0
        /*04d0*/ 	.word	0x00000000
        /*04d4*/ 	.word	0x000000a0
        /*04d8*/ 	.short	0x010a
        /*04da*/ 	.byte	0xff
	.zero		1


	//   ....[58]....
        /*04dc*/ 	.word	0x00003410
        /*04e0*/ 	.word	0x00000000
        /*04e4*/ 	.word	0x00000090
        /*04e8*/ 	.short	0x010a
        /*04ea*/ 	.byte	0xff
	.zero		1


	//   ....[59]....
        /*04ec*/ 	.word	0x00003510
        /*04f0*/ 	.word	0x00000003
        /*04f4*/ 	.word	0x00000000
        /*04f8*/ 	.short	0x0101
        /*04fa*/ 	.byte	0xff
	.zero		1


	//   ....[60]....
        /*04fc*/ 	.word	0x00003520
        /*0500*/ 	.word	0x000000ff
        /*0504*/ 	.word	0x00000000
        /*0508*/ 	.short	0x010a
        /*050a*/ 	.byte	0x04
	.zero		1


	//   ....[61]....
        /*050c*/ 	.word	0x000035a0
        /*0510*/ 	.word	0x000000ff
        /*0514*/ 	.word	0x000000d0
        /*0518*/ 	.short	0x010a
        /*051a*/ 	.byte	0x1f
	.zero		1


	//   ....[62]....
        /*051c*/ 	.word	0x00003680
        /*0520*/ 	.word	0x000000ff
        /*0524*/ 	.word	0x00000000
        /*0528*/ 	.short	0x010a
        /*052a*/ 	.byte	0x05
	.zero		1


	//   ....[63]....
        /*052c*/ 	.word	0x000037c0
        /*0530*/ 	.word	0x000000ff
        /*0534*/ 	.word	0x00000000
        /*0538*/ 	.short	0x010a
        /*053a*/ 	.byte	0x04
	.zero		1


	//   ....[64]....
        /*053c*/ 	.word	0x00003a50
        /*0540*/ 	.word	0x000000ff
        /*0544*/ 	.word	0x00000000
        /*0548*/ 	.short	0x010a
        /*054a*/ 	.byte	0x04
	.zero		1


	//   ....[65]....
        /*054c*/ 	.word	0x00003ae0
        /*0550*/ 	.word	0x000000ff
        /*0554*/ 	.word	0x00000000
        /*0558*/ 	.short	0x010a
        /*055a*/ 	.byte	0x05
	.zero		1


	//   ....[66]....
        /*055c*/ 	.word	0x00003b70
        /*0560*/ 	.word	0x000000ff
        /*0564*/ 	.word	0x00000000
        /*0568*/ 	.short	0x010a
        /*056a*/ 	.byte	0x05
	.zero		1


	//   ....[67]....
        /*056c*/ 	.word	0x00003c00
        /*0570*/ 	.word	0x000000ff
        /*0574*/ 	.word	0x00000000
        /*0578*/ 	.short	0x010a
        /*057a*/ 	.byte	0x04
	.zero		1


	//   ....[68]....
        /*057c*/ 	.word	0x00004100
        /*0580*/ 	.word	0x0000000c
        /*0584*/ 	.word	0x00000090
        /*0588*/ 	.short	0x010a
        /*058a*/ 	.byte	0xff
	.zero		1


	//   ....[69]....
        /*058c*/ 	.word	0x00004270
        /*0590*/ 	.word	0x00000000
        /*0594*/ 	.word	0x00000000
        /*0598*/ 	.short	0x0101
        /*059a*/ 	.byte	0xff
	.zero		1


	//   ....[70]....
        /*059c*/ 	.word	0x00004710
        /*05a0*/ 	.word	0x000000ff
        /*05a4*/ 	.word	0x00000088
        /*05a8*/ 	.short	0x010a
        /*05aa*/ 	.byte	0x15
	.zero		1


	//   ....[71]....
        /*05ac*/ 	.word	0x00004890
        /*05b0*/ 	.word	0x000000ff
        /*05b4*/ 	.word	0x00000060
        /*05b8*/ 	.short	0x010a
        /*05ba*/ 	.byte	0x15
	.zero		1


	//   ....[72]....
        /*05bc*/ 	.word	0x00004a00
        /*05c0*/ 	.word	0x000000ff
        /*05c4*/ 	.word	0x00000040
        /*05c8*/ 	.short	0x010b
        /*05ca*/ 	.byte	0x15
	.zero		1


	//   ....[73]....
        /*05cc*/ 	.word	0x00004a10
        /*05d0*/ 	.word	0x000000ff
        /*05d4*/ 	.word	0x00000000
        /*05d8*/ 	.short	0x0101
        /*05da*/ 	.byte	0x25
	.zero		1


	//   ....[74]....
        /*05dc*/ 	.word	0x00004a30
        /*05e0*/ 	.word	0x000000ff
        /*05e4*/ 	.word	0x00000068
        /*05e8*/ 	.short	0x010a
        /*05ea*/ 	.byte	0x15
	.zero		1


	//   ....[75]....
        /*05ec*/ 	.word	0x00004b60
        /*05f0*/ 	.word	0x000000ff
        /*05f4*/ 	.word	0x00000048
        /*05f8*/ 	.short	0x010b
        /*05fa*/ 	.byte	0x15
	.zero		1


	//   ....[76]....
        /*05fc*/ 	.word	0x00004b70
        /*0600*/ 	.word	0x000000ff
        /*0604*/ 	.word	0x00000000
        /*0608*/ 	.short	0x0101
        /*060a*/ 	.byte	0x1f
	.zero		1


	//   ....[77]....
        /*060c*/ 	.word	0x00004b90
        /*0610*/ 	.word	0x000000ff
        /*0614*/ 	.word	0x00000070
        /*0618*/ 	.short	0x010a
        /*061a*/ 	.byte	0x15
	.zero		1


	//   ....[78]....
        /*061c*/ 	.word	0x00004cd0
        /*0620*/ 	.word	0x000000ff
        /*0624*/ 	.word	0x00000050
        /*0628*/ 	.short	0x010b
        /*062a*/ 	.byte	0x15
	.zero		1


	//   ....[79]....
        /*062c*/ 	.word	0x00004ce0
        /*0630*/ 	.word	0x000000ff
        /*0634*/ 	.word	0x00000000
        /*0638*/ 	.short	0x0101
        /*063a*/ 	.byte	0x1e
	.zero		1


	//   ....[80]....
        /*063c*/ 	.word	0x00004d00
        /*0640*/ 	.word	0x000000ff
        /*0644*/ 	.word	0x00000078
        /*0648*/ 	.short	0x010a
        /*064a*/ 	.byte	0x15
	.zero		1


	//   ....[81]....
        /*064c*/ 	.word	0x00004e60
        /*0650*/ 	.word	0x000000ff
        /*0654*/ 	.word	0x00000058
        /*0658*/ 	.short	0x010b
        /*065a*/ 	.byte	0x15
	.zero		1


	//   ....[82]....
        /*065c*/ 	.word	0x00004e70
        /*0660*/ 	.word	0x000000ff
        /*0664*/ 	.word	0x00000000
        /*0668*/ 	.short	0x0101
        /*066a*/ 	.byte	0x1d
	.zero		1


	//   ....[83]....
        /*066c*/ 	.word	0x00004e80
        /*0670*/ 	.word	0x000000ff
        /*0674*/ 	.word	0x00000060
        /*0678*/ 	.short	0x010a
        /*067a*/ 	.byte	0x15
	.zero		1


	//   ....[84]....
        /*067c*/ 	.word	0x00004fe0
        /*0680*/ 	.word	0x000000ff
        /*0684*/ 	.word	0x00000040
        /*0688*/ 	.short	0x010b
        /*068a*/ 	.byte	0x15
	.zero		1


	//   ....[85]....
        /*068c*/ 	.word	0x00004ff0
        /*0690*/ 	.word	0x000000ff
        /*0694*/ 	.word	0x00000000
        /*0698*/ 	.short	0x0101
        /*069a*/ 	.byte	0x25
	.zero		1


	//   ....[86]....
        /*069c*/ 	.word	0x00005000
        /*06a0*/ 	.word	0x000000ff
        /*06a4*/ 	.word	0x00000068
        /*06a8*/ 	.short	0x010a
        /*06aa*/ 	.byte	0x15
	.zero		1


	//   ....[87]....
        /*06ac*/ 	.word	0x00005160
        /*06b0*/ 	.word	0x000000ff
        /*06b4*/ 	.word	0x00000048
        /*06b8*/ 	.short	0x010b
        /*06ba*/ 	.byte	0x15
	.zero		1


	//   ....[88]....
        /*06bc*/ 	.word	0x00005170
        /*06c0*/ 	.word	0x000000ff
        /*06c4*/ 	.word	0x00000000
        /*06c8*/ 	.short	0x0101
        /*06ca*/ 	.byte	0x1f
	.zero		1


	//   ....[89]....
        /*06cc*/ 	.word	0x00005180
        /*06d0*/ 	.word	0x000000ff
        /*06d4*/ 	.word	0x00000070
        /*06d8*/ 	.short	0x010a
        /*06da*/ 	.byte	0x15
	.zero		1


	//   ....[90]....
        /*06dc*/ 	.word	0x000052d0
        /*06e0*/ 	.word	0x000000ff
        /*06e4*/ 	.word	0x00000050
        /*06e8*/ 	.short	0x010b
        /*06ea*/ 	.byte	0x15
	.zero		1


	//   ....[91]....
        /*06ec*/ 	.word	0x000052e0
        /*06f0*/ 	.word	0x000000ff
        /*06f4*/ 	.word	0x00000000
        /*06f8*/ 	.short	0x0101
        /*06fa*/ 	.byte	0x1e
	.zero		1


	//   ....[92]....
        /*06fc*/ 	.word	0x000052f0
        /*0700*/ 	.word	0x000000ff
        /*0704*/ 	.word	0x00000078
        /*0708*/ 	.short	0x010a
        /*070a*/ 	.byte	0x15
	.zero		1


	//   ....[93]....
        /*070c*/ 	.word	0x000054e0
        /*0710*/ 	.word	0x000000ff
        /*0714*/ 	.word	0x00000058
        /*0718*/ 	.short	0x010b
        /*071a*/ 	.byte	0x15
	.zero		1


	//   ....[94]....
        /*071c*/ 	.word	0x000054f0
        /*0720*/ 	.word	0x000000ff
        /*0724*/ 	.word	0x00000000
        /*0728*/ 	.short	0x0101
        /*072a*/ 	.byte	0x1d
	.zero		1


	//   ....[95]....
        /*072c*/ 	.word	0x00005510
        /*0730*/ 	.word	0x000000ff
        /*0734*/ 	.word	0x00000060
        /*0738*/ 	.short	0x010a
        /*073a*/ 	.byte	0x15
	.zero		1


	//   ....[96]....
        /*073c*/ 	.word	0x00005530
        /*0740*/ 	.word	0x000000ff
        /*0744*/ 	.word	0x00000068
        /*0748*/ 	.short	0x010a
        /*074a*/ 	.byte	0x15
	.zero		1


	//   ....[97]....
        /*074c*/ 	.word	0x00005550
        /*0750*/ 	.word	0x000000ff
        /*0754*/ 	.word	0x00000070
        /*0758*/ 	.short	0x010a
        /*075a*/ 	.byte	0x15
	.zero		1


	//   ....[98]....
        /*075c*/ 	.word	0x000055a0
        /*0760*/ 	.word	0x00000002
        /*0764*/ 	.word	0x00000078
        /*0768*/ 	.short	0x010a
        /*076a*/ 	.byte	0xff
	.zero		1


	//   ....[99]....
        /*076c*/ 	.word	0x00005910
        /*0770*/ 	.word	0x00000003
        /*0774*/ 	.word	0x00000090
        /*0778*/ 	.short	0x010a
        /*077a*/ 	.byte	0xff
	.zero		1


	//   ....[100]....
        /*077c*/ 	.word	0x00005a90
        /*0780*/ 	.word	0x00000000
        /*0784*/ 	.word	0x00000000
        /*0788*/ 	.short	0x0101
        /*078a*/ 	.byte	0xff
	.zero		1


	//   ....[101]....
        /*078c*/ 	.word	0x00006660
        /*0790*/ 	.word	0x000000ff
        /*0794*/ 	.word	0x00000040
        /*0798*/ 	.short	0x010a
        /*079a*/ 	.byte	0x2b
	.zero		1


	//   ....[102]....
        /*079c*/ 	.word	0x000066c0
        /*07a0*/ 	.word	0x00000055
        /*07a4*/ 	.word	0x000000b0
        /*07a8*/ 	.short	0x010a
        /*07aa*/ 	.byte	0xff
	.zero		1


	//   ....[103]....
        /*07ac*/ 	.word	0x000067e0
        /*07b0*/ 	.word	0x000000ff
        /*07b4*/ 	.word	0x00000040
        /*07b8*/ 	.short	0x010a
        /*07ba*/ 	.byte	0x2b
	.zero		1


	//   ....[104]....
        /*07bc*/ 	.word	0x000068e0
        /*07c0*/ 	.word	0x00000055
        /*07c4*/ 	.word	0x000000b0
        /*07c8*/ 	.short	0x010a
        /*07ca*/ 	.byte	0xff
	.zero		1


	//   ....[105]....
        /*07cc*/ 	.word	0x00006ee0
        /*07d0*/ 	.word	0x00000000
        /*07d4*/ 	.word	0x00000000
        /*07d8*/ 	.short	0x0101
        /*07da*/ 	.byte	0xff
	.zero		1


	//   ....[106]....
        /*07dc*/ 	.word	0x00006ef0
        /*07e0*/ 	.word	0x00000003
        /*07e4*/ 	.word	0x00000040
        /*07e8*/ 	.short	0x010a
        /*07ea*/ 	.byte	0xff
	.zero		1


	//   ....[107]....
        /*07ec*/ 	.word	0x00006fc0
        /*07f0*/ 	.word	0x00000003
        /*07f4*/ 	.word	0x00000040
        /*07f8*/ 	.short	0x010a
        /*07fa*/ 	.byte	0xff
	.zero		1


	//   ....[108]....
        /*07fc*/ 	.word	0x00007640
        /*0800*/ 	.word	0x00000015
        /*0804*/ 	.word	0x00000000
        /*0808*/ 	.short	0x0101
        /*080a*/ 	.byte	0xff
	.zero		1


	//   ....[109]....
        /*080c*/ 	.word	0x00007660
        /*0810*/ 	.word	0x00000014
        /*0814*/ 	.word	0x00000040
        /*0818*/ 	.short	0x010a
        /*081a*/ 	.byte	0xff
	.zero		1


	//   ....[110]....
        /*081c*/ 	.word	0x00007720
        /*0820*/ 	.word	0x00000014
        /*0824*/ 	.word	0x00000040
        /*0828*/ 	.short	0x010a
        /*082a*/ 	.byte	0xff
	.zero		1


	//   ....[111]....
        /*082c*/ 	.word	0x00007da0
        /*0830*/ 	.word	0x00000015
        /*0834*/ 	.word	0x00000000
        /*0838*/ 	.short	0x0101
        /*083a*/ 	.byte	0xff
	.zero		1


	//   ....[112]....
        /*083c*/ 	.word	0x00007dc0
        /*0840*/ 	.word	0x00000014
        /*0844*/ 	.word	0x00000040
        /*0848*/ 	.short	0x010a
        /*084a*/ 	.byte	0xff
	.zero		1


	//   ....[113]....
        /*084c*/ 	.word	0x00007e80
        /*0850*/ 	.word	0x00000014
        /*0854*/ 	.word	0x00000040
        /*0858*/ 	.short	0x010a
        /*085a*/ 	.byte	0xff
	.zero		1


	//   ....[114]....
        /*085c*/ 	.word	0x00008530
        /*0860*/ 	.word	0x00000015
        /*0864*/ 	.word	0x00000000
        /*0868*/ 	.short	0x0101
        /*086a*/ 	.byte	0xff
	.zero		1


	//   ....[115]....
        /*086c*/ 	.word	0x00008550
        /*0870*/ 	.word	0x00000014
        /*0874*/ 	.word	0x00000040
        /*0878*/ 	.short	0x010a
        /*087a*/ 	.byte	0xff
	.zero		1


	//   ....[116]....
        /*087c*/ 	.word	0x00008610
        /*0880*/ 	.word	0x00000014
        /*0884*/ 	.word	0x00000040
        /*0888*/ 	.short	0x010a
        /*088a*/ 	.byte	0xff
	.zero		1


	//   ....[117]....
        /*088c*/ 	.word	0x00008d00
        /*0890*/ 	.word	0x00000015
        /*0894*/ 	.word	0x00000000
        /*0898*/ 	.short	0x0101
        /*089a*/ 	.byte	0xff
	.zero		1


	//   ....[118]....
        /*089c*/ 	.word	0x00008d20
        /*08a0*/ 	.word	0x00000014
        /*08a4*/ 	.word	0x00000040
        /*08a8*/ 	.short	0x010a
        /*08aa*/ 	.byte	0xff
	.zero		1


	//   ....[119]....
        /*08ac*/ 	.word	0x00008de0
        /*08b0*/ 	.word	0x00000014
        /*08b4*/ 	.word	0x00000040
        /*08b8*/ 	.short	0x010a
        /*08ba*/ 	.byte	0xff
	.zero		1


	//   ....[120]....
        /*08bc*/ 	.word	0x000094a0
        /*08c0*/ 	.word	0x00000015
        /*08c4*/ 	.word	0x00000000
        /*08c8*/ 	.short	0x0101
        /*08ca*/ 	.byte	0xff
	.zero		1


	//   ....[121]....
        /*08cc*/ 	.word	0x000094c0
        /*08d0*/ 	.word	0x00000014
        /*08d4*/ 	.word	0x00000040
        /*08d8*/ 	.short	0x010a
        /*08da*/ 	.byte	0xff
	.zero		1


	//   ....[122]....
        /*08dc*/ 	.word	0x00009580
        /*08e0*/ 	.word	0x00000014
        /*08e4*/ 	.word	0x00000040
        /*08e8*/ 	.short	0x010a
        /*08ea*/ 	.byte	0xff
	.zero		1


	//   ....[123]....
        /*08ec*/ 	.word	0x00009c40
        /*08f0*/ 	.word	0x00000015
        /*08f4*/ 	.word	0x00000000
        /*08f8*/ 	.short	0x0101
        /*08fa*/ 	.byte	0xff
	.zero		1


	//   ....[124]....
        /*08fc*/ 	.word	0x00009c60
        /*0900*/ 	.word	0x00000014
        /*0904*/ 	.word	0x00000040
        /*0908*/ 	.short	0x010a
        /*090a*/ 	.byte	0xff
	.zero		1


	//   ....[125]....
        /*090c*/ 	.word	0x00009d20
        /*0910*/ 	.word	0x00000014
        /*0914*/ 	.word	0x00000040
        /*0918*/ 	.short	0x010a
        /*091a*/ 	.byte	0xff
	.zero		1


	//   ....[126]....
        /*091c*/ 	.word	0x0000a120
        /*0920*/ 	.word	0x000000ff
        /*0924*/ 	.word	0x00000000
        /*0928*/ 	.short	0x0101
        /*092a*/ 	.byte	0x04
	.zero		1


	//   ....[127]....
        /*092c*/ 	.word	0x0000a410
        /*0930*/ 	.word	0x00000003
        /*0934*/ 	.word	0x00000000
        /*0938*/ 	.short	0x0101
        /*093a*/ 	.byte	0xff
	.zero		1


	//   ....[128]....
        /*093c*/ 	.word	0x0000a6d0
        /*0940*/ 	.word	0x000000ff
        /*0944*/ 	.word	0x00000000
        /*0948*/ 	.short	0x0101
        /*094a*/ 	.byte	0x04
	.zero		1


	//   ....[129]....
        /*094c*/ 	.word	0x0000a6f0
        /*0950*/ 	.word	0x00000000
        /*0954*/ 	.word	0x00000100
        /*0958*/ 	.short	0x010a
        /*095a*/ 	.byte	0xff
	.zero		1


	//   ....[130]....
        /*095c*/ 	.word	0x0000a750
        /*0960*/ 	.word	0x00000000
        /*0964*/ 	.word	0x00000020
        /*0968*/ 	.short	0x010a
        /*096a*/ 	.byte	0xff
	.zero		1


	//   ....[131]....
        /*096c*/ 	.word	0x0000a7b0
        /*0970*/ 	.word	0x00000000
        /*0974*/ 	.word	0x00000020
        /*0978*/ 	.short	0x010a
        /*097a*/ 	.byte	0xff
	.zero		1


	//   ....[132]....
        /*097c*/ 	.word	0x0000a800
        /*0980*/ 	.word	0x00000003
        /*0984*/ 	.word	0x00000090
        /*0988*/ 	.short	0x010a
        /*098a*/ 	.byte	0xff
	.zero		1


	//   ....[133]....
        /*098c*/ 	.word	0x0000a860
        /*0990*/ 	.word	0x00000000
        /*0994*/ 	.word	0x00000000
        /*0998*/ 	.short	0x010a
        /*099a*/ 	.byte	0xff
	.zero		1


	//   ....[134]....
        /*099c*/ 	.word	0x0000a8c0
        /*09a0*/ 	.word	0x00000000
        /*09a4*/ 	.word	0x00000000
        /*09a8*/ 	.short	0x010a
        /*09aa*/ 	.byte	0xff
	.zero		1


	//   ....[135]....
        /*09ac*/ 	.word	0x0000a920
        /*09b0*/ 	.word	0x00000000
        /*09b4*/ 	.word	0x00000000
        /*09b8*/ 	.short	0x010a
        /*09ba*/ 	.byte	0xff
	.zero		1


	//   ....[136]....
        /*09bc*/ 	.word	0x0000a970
        /*09c0*/ 	.word	0x00000002
        /*09c4*/ 	.word	0x000000f0
        /*09c8*/ 	.short	0x010a
        /*09ca*/ 	.byte	0xff
	.zero		1


	//   ....[137]....
        /*09cc*/ 	.word	0x0000a9d0
        /*09d0*/ 	.word	0x00000002
        /*09d4*/ 	.word	0x000000a0
        /*09d8*/ 	.short	0x010a
        /*09da*/ 	.byte	0xff
	.zero		1


	//   ....[138]....
        /*09dc*/ 	.word	0x0000aa20
        /*09e0*/ 	.word	0x00000002
        /*09e4*/ 	.word	0x00000090
        /*09e8*/ 	.short	0x010a
        /*09ea*/ 	.byte	0xff
	.zero		1


	//   ....[139]....
        /*09ec*/ 	.word	0x0000aa80
        /*09f0*/ 	.word	0x00000000
        /*09f4*/ 	.word	0x000000a0
        /*09f8*/ 	.short	0x010a
        /*09fa*/ 	.byte	0xff
	.zero		1


	//   ....[140]....
        /*09fc*/ 	.word	0x0000aad0
        /*0a00*/ 	.word	0x00000000
        /*0a04*/ 	.word	0x00000090
        /*0a08*/ 	.short	0x010a
        /*0a0a*/ 	.byte	0xff
	.zero		1


	//   ....[141]....
        /*0a0c*/ 	.word	0x0000ab30
        /*0a10*/ 	.word	0x00000003
        /*0a14*/ 	.word	0x000000d0
        /*0a18*/ 	.short	0x010a
        /*0a1a*/ 	.byte	0xff
	.zero		1


	//   ....[142]....
        /*0a1c*/ 	.word	0x0000ab90
        /*0a20*/ 	.word	0x00000000
        /*0a24*/ 	.word	0x00000000
        /*0a28*/ 	.short	0x010a
        /*0a2a*/ 	.byte	0xff
	.zero		1


	//   ....[143]....
        /*0a2c*/ 	.word	0x0000abf0
        /*0a30*/ 	.word	0x00000000
        /*0a34*/ 	.word	0x00000000
        /*0a38*/ 	.short	0x010a
        /*0a3a*/ 	.byte	0xff
	.zero		1


	//   ....[144]....
        /*0a3c*/ 	.word	0x0000ac50
        /*0a40*/ 	.word	0x00000000
        /*0a44*/ 	.word	0x00000000
        /*0a48*/ 	.short	0x010a
        /*0a4a*/ 	.byte	0xff
	.zero		1


	//   ....[145]....
        /*0a4c*/ 	.word	0x0000acb0
        /*0a50*/ 	.word	0x00000000
        /*0a54*/ 	.word	0x00000000
        /*0a58*/ 	.short	0x010a
        /*0a5a*/ 	.byte	0xff
	.zero		1


	//   ....[146]....
        /*0a5c*/ 	.word	0x0000ad10
        /*0a60*/ 	.word	0x00000000
        /*0a64*/ 	.word	0x00000000
        /*0a68*/ 	.short	0x010a
        /*0a6a*/ 	.byte	0xff
	.zero		1


	//   ....[147]....
        /*0a6c*/ 	.word	0x0000ad60
        /*0a70*/ 	.word	0x0000000c
        /*0a74*/ 	.word	0x00000090
        /*0a78*/ 	.short	0x010a
        /*0a7a*/ 	.byte	0xff
	.zero		1


	//   ....[148]....
        /*0a7c*/ 	.word	0x0000adc0
        /*0a80*/ 	.word	0x00000000
        /*0a84*/ 	.word	0x00000088
        /*0a88*/ 	.short	0x010a
        /*0a8a*/ 	.byte	0xff
	.zero		1


	//   ....[149]....
        /*0a8c*/ 	.word	0x0000ae20
        /*0a90*/ 	.word	0x00000009
        /*0a94*/ 	.word	0x00000060
        /*0a98*/ 	.short	0x010a
        /*0a9a*/ 	.byte	0xff
	.zero		1


	//   ....[150]....
        /*0a9c*/ 	.word	0x0000ae80
        /*0aa0*/ 	.word	0x00000009
        /*0aa4*/ 	.word	0x00000068
        /*0aa8*/ 	.short	0x010a
        /*0aaa*/ 	.byte	0xff
	.zero		1


	//   ....[151]....
        /*0aac*/ 	.word	0x0000aee0
        /*0ab0*/ 	.word	0x00000009
        /*0ab4*/ 	.word	0x00000070
        /*0ab8*/ 	.short	0x010a
        /*0aba*/ 	.byte	0xff
	.zero		1


	//   ....[152]....
        /*0abc*/ 	.word	0x0000af40
        /*0ac0*/ 	.word	0x00000009
        /*0ac4*/ 	.word	0x00000078
        /*0ac8*/ 	.short	0x010a
        /*0aca*/ 	.byte	0xff
	.zero		1


	//   ....[153]....
        /*0acc*/ 	.word	0x0000afa0
        /*0ad0*/ 	.word	0x00000000
        /*0ad4*/ 	.word	0x00000060
        /*0ad8*/ 	.short	0x010a
        /*0ada*/ 	.byte	0xff
	.zero		1


	//   ....[154]....
        /*0adc*/ 	.word	0x0000b000
        /*0ae0*/ 	.word	0x00000000
        /*0ae4*/ 	.word	0x00000068
        /*0ae8*/ 	.short	0x010a
        /*0aea*/ 	.byte	0xff
	.zero		1


	//   ....[155]....
        /*0aec*/ 	.word	0x0000b060
        /*0af0*/ 	.word	0x00000000
        /*0af4*/ 	.word	0x00000070
        /*0af8*/ 	.short	0x010a
        /*0afa*/ 	.byte	0xff
	.zero		1


	//   ....[156]....
        /*0afc*/ 	.word	0x0000b0c0
        /*0b00*/ 	.word	0x00000000
        /*0b04*/ 	.word	0x00000078
        /*0b08*/ 	.short	0x010a
        /*0b0a*/ 	.byte	0xff
	.zero		1


	//   ....[157]....
        /*0b0c*/ 	.word	0x0000b120
        /*0b10*/ 	.word	0x00000003
        /*0b14*/ 	.word	0x00000060
        /*0b18*/ 	.short	0x010a
        /*0b1a*/ 	.byte	0xff
	.zero		1


	//   ....[158]....
        /*0b1c*/ 	.word	0x0000b180
        /*0b20*/ 	.word	0x00000003
        /*0b24*/ 	.word	0x00000068
        /*0b28*/ 	.short	0x010a
        /*0b2a*/ 	.byte	0xff
	.zero		1


	//   ....[159]....
        /*0b2c*/ 	.word	0x0000b1e0
        /*0b30*/ 	.word	0x00000003
        /*0b34*/ 	.word	0x00000070
        /*0b38*/ 	.short	0x010a
        /*0b3a*/ 	.byte	0xff
	.zero		1


	//   ....[160]....
        /*0b3c*/ 	.word	0x0000b230
        /*0b40*/ 	.word	0x00000003
        /*0b44*/ 	.word	0x00000090
        /*0b48*/ 	.short	0x010a
        /*0b4a*/ 	.byte	0xff
	.zero		1


	//   ....[161]....
        /*0b4c*/ 	.word	0x0000b290
        /*0b50*/ 	.word	0x00000000
        /*0b54*/ 	.word	0x00000040
        /*0b58*/ 	.short	0x010a
        /*0b5a*/ 	.byte	0xff
	.zero		1


	//   ....[162]....
        /*0b5c*/ 	.word	0x0000b2e0
        /*0b60*/ 	.word	0x00000055
        /*0b64*/ 	.word	0x000000b0
        /*0b68*/ 	.short	0x010a
        /*0b6a*/ 	.byte	0xff
	.zero		1


	//   ....[163]....
        /*0b6c*/ 	.word	0x0000b330
        /*0b70*/ 	.word	0x00000003
        /*0b74*/ 	.word	0x00000040
        /*0b78*/ 	.short	0x010a
        /*0b7a*/ 	.byte	0xff
	.zero		1


	//   ....[164]....
        /*0b7c*/ 	.word	0x0000b380
        /*0b80*/ 	.word	0x00000014
        /*0b84*/ 	.word	0x00000040
        /*0b88*/ 	.short	0x010a
        /*0b8a*/ 	.byte	0xff
	.zero		1


	//   ....[165]....
        /*0b8c*/ 	.word	0x0000b3d0
        /*0b90*/ 	.word	0x00000014
        /*0b94*/ 	.word	0x00000040
        /*0b98*/ 	.short	0x010a
        /*0b9a*/ 	.byte	0xff
	.zero		1


	//   ....[166]....
        /*0b9c*/ 	.word	0x0000b420
        /*0ba0*/ 	.word	0x00000014
        /*0ba4*/ 	.word	0x00000040
        /*0ba8*/ 	.short	0x010a
        /*0baa*/ 	.byte	0xff
	.zero		1


	//   ....[167]....
        /*0bac*/ 	.word	0x0000b470
        /*0bb0*/ 	.word	0x00000014
        /*0bb4*/ 	.word	0x00000040
        /*0bb8*/ 	.short	0x010a
        /*0bba*/ 	.byte	0xff
	.zero		1


	//   ....[168]....
        /*0bbc*/ 	.word	0x0000b4c0
        /*0bc0*/ 	.word	0x00000014
        /*0bc4*/ 	.word	0x00000040
        /*0bc8*/ 	.short	0x010a
        /*0bca*/ 	.byte	0xff
	.zero		1


	//   ....[169]....
        /*0bcc*/ 	.word	0x0000b510
        /*0bd0*/ 	.word	0x00000014
        /*0bd4*/ 	.word	0x00000040
        /*0bd8*/ 	.short	0x010a
        /*0bda*/ 	.byte	0xff
	.zero		1


	//----- nvinfo : EIATTR_NUM_MBARRIERS
	.align		4
.L_47:
        /*0bdc*/ 	.byte	0x03, 0x38
        /*0bde*/ 	.short	0x0022


	//----- nvinfo : EIATTR_EXIT_INSTR_OFFSETS
	.align		4
        /*0be0*/ 	.byte	0x04, 0x1c
        /*0be2*/ 	.short	(.L_49 - .L_48)


	//   ....[0]....
.L_48:
        /*0be4*/ 	.word	0x00002970


	//   ....[1]....
        /*0be8*/ 	.word	0x00002e80


	//   ....[2]....
        /*0bec*/ 	.word	0x00002ee0


	//   ....[3]....
        /*0bf0*/ 	.word	0x00003e60


	//   ....[4]....
        /*0bf4*/ 	.word	0x000055d0


	//   ....[5]....
        /*0bf8*/ 	.word	0x00005610


	//   ....[6]....
        /*0bfc*/ 	.word	0x0000a5b0


	//   ....[7]....
        /*0c00*/ 	.word	0x0000a630


	//   ....[8]....
        /*0c04*/ 	.word	0x0000a660


	//   ....[9]....
        /*0c08*/ 	.word	0x0000a6e0


	//----- nvinfo : EIATTR_MAX_THREADS
	.align		4
.L_49:
        /*0c0c*/ 	.byte	0x04, 0x05
        /*0c0e*/ 	.short	(.L_51 - .L_50)
.L_50:
        /*0c10*/ 	.word	0x00000100
        /*0c14*/ 	.word	0x00000001
        /*0c18*/ 	.word	0x00000001


	//----- nvinfo : EIATTR_CRS_STACK_SIZE
	.align		4
.L_51:
        /*0c1c*/ 	.byte	0x04, 0x1e
        /*0c1e*/ 	.short	(.L_53 - .L_52)
.L_52:
        /*0c20*/ 	.word	0x00000000


	//----- nvinfo : EIATTR_CBANK_PARAM_SIZE
	.align		4
.L_53:
        /*0c24*/ 	.byte	0x03, 0x19
        /*0c26*/ 	.short	0x0800


	//----- nvinfo : EIATTR_PARAM_CBANK
	.align		4
        /*0c28*/ 	.byte	0x04, 0x0a
        /*0c2a*/ 	.short	(.L_55 - .L_54)
	.align		4
.L_54:
        /*0c2c*/ 	.word	index@(.nv.constant0._ZN7cutlass13device_kernelINS_4gemm6kernel13GemmUniversalIN4cute5tupleIJiiiiEEENS1_10collective13CollectiveMmaINS1_35MainloopSm100TmaUmmaWarpSpecializedILi4ELi2ELi4ENS5_IJNS4_1CILi1EEENSA_ILi2EEESB_EEEEENS5_IJNSA_ILi64EEENSA_ILi256EEENSA_ILi32EEEEEEfNS5_IJlSB_lEEEfSJ_NS4_8TiledMMAINS4_8MMA_AtomIJNS4_17SM100_MMA_TF32_SSINS_10tfloat32_tESN_fLi64ELi256ELNS4_4UMMA5MajorE0ELSP_0ELNSO_7ScaleInE0ELSQ_0EEEEEENS4_6LayoutINS5_IJSB_SB_SB_EEENS5_IJNSA_ILi0EEESV_SV_EEEEENS5_IJNS4_10UnderscoreESY_SY_EEEEENS4_23SM90_TMA_LOAD_MULTICASTENS4_14ComposedLayoutINS4_7SwizzleILi3ELi4ELi3EEENS4_18smem_ptr_flag_bitsILi32EEENST_INS5_IJNSA_ILi8EEESH_EEENS5_IJSH_SB_EEEEEEEvNS4_8identityENS4_13SM90_TMA_LOADES1B_vS1C_EENS_8epilogue10collective18CollectiveEpilogueINS1F_23Sm100TmaWarpSpecializedILi4ELi2ELi16ELb1ELb0EEEJSI_NS5_IJNST_ISF_SB_EENST_ISH_SB_EEEEEfSJ_fSJ_NS1F_6fusion15FusionCallbacksIS1J_NS1N_17LinearCombinationIffffLNS_15FloatRoundStyleE2EEESI_S1M_JEEENS4_5SM1004TMEM4LOAD26SM100_TMEM_LOAD_16dp128b8xES1D_S1B_NS4_17SM75_U32x4_LDSM_NENS4_14SM90_TMA_STOREES1B_NS4_17SM90_U32x4_STSM_NENS4_39AutoVectorizingCopyWithAssumedAlignmentILi128EEEEEEvvEEEEvNT_6ParamsE)
        /*0c30*/ 	.short	0x0380
        /*0c32*/ 	.short	0x0800


	//----- nvinfo : EIATTR_SW_WAR
	.align		4
.L_55:
        /*0c34*/ 	.byte	0x04, 0x36
        /*0c36*/ 	.short	(.L_57 - .L_56)
.L_56:
        /*0c38*/ 	.word	0x00000008
.L_57:


//--------------------- .nv.callgraph             --------------------------
	.section	.nv.callgraph,"",@"SHT_CUDA_CALLGRAPH"
	.align	4
	.sectionentsize	8
	.align		4
        /*0000*/ 	.word	0x00000000
	.align		4
        /*0004*/ 	.word	0xffffffff
	.align		4
        /*0008*/ 	.word	index@(_ZN7cutlass13device_kernelINS_4gemm6kernel13GemmUniversalIN4cute5tupleIJiiiiEEENS1_10collective13CollectiveMmaINS1_35MainloopSm100TmaUmmaWarpSpecializedILi4ELi2ELi4ENS5_IJNS4_1CILi1EEENSA_ILi2EEESB_EEEEENS5_IJNSA_ILi64EEENSA_ILi256EEENSA_ILi32EEEEEEfNS5_IJlSB_lEEEfSJ_NS4_8TiledMMAINS4_8MMA_AtomIJNS4_17SM100_MMA_TF32_SSINS_10tfloat32_tESN_fLi64ELi256ELNS4_4UMMA5MajorE0ELSP_0ELNSO_7ScaleInE0ELSQ_0EEEEEENS4_6LayoutINS5_IJSB_SB_SB_EEENS5_IJNSA_ILi0EEESV_SV_EEEEENS5_IJNS4_10UnderscoreESY_SY_EEEEENS4_23SM90_TMA_LOAD_MULTICASTENS4_14ComposedLayoutINS4_7SwizzleILi3ELi4ELi3EEENS4_18smem_ptr_flag_bitsILi32EEENST_INS5_IJNSA_ILi8EEESH_EEENS5_IJSH_SB_EEEEEEEvNS4_8identityENS4_13SM90_TMA_LOADES1B_vS1C_EENS_8epilogue10collective18CollectiveEpilogueINS1F_23Sm100TmaWarpSpecializedILi4ELi2ELi16ELb1ELb0EEEJSI_NS5_IJNST_ISF_SB_EENST_ISH_SB_EEEEEfSJ_fSJ_NS1F_6fusion15FusionCallbacksIS1J_NS1N_17LinearCombinationIffffLNS_15FloatRoundStyleE2EEESI_S1M_JEEENS4_5SM1004TMEM4LOAD26SM100_TMEM_LOAD_16dp128b8xES1D_S1B_NS4_17SM75_U32x4_LDSM_NENS4_14SM90_TMA_STOREES1B_NS4_17SM90_U32x4_STSM_NENS4_39AutoVectorizingCopyWithAssumedAlignmentILi128EEEEEEvvEEEEvNT_6ParamsE)
	.align		4
        /*000c*/ 	.word	index@(__assertfail)
	.align		4
        /*0010*/ 	.word	0x00000000
	.align		4
        /*0014*/ 	.word	0xfffffffe
	.align		4
        /*0018*/ 	.word	0x00000000
	.align		4
        /*001c*/ 	.word	0xfffffffd
	.align		4
        /*0020*/ 	.word	0x00000000
	.align		4
        /*0024*/ 	.word	0xfffffffc


//--------------------- .nv.constant4             --------------------------
	.section	.nv.constant4,"a",@progbits
	.align	8
	.align		8
.nv.constant4:
        /*0000*/ 	.dword	__assertfail
	.align		8
        /*0008*/ 	.dword	__unnamed_1
	.align		8
        /*0010*/ 	.dword	__unnamed_2
	.align		8
        /*0018*/ 	.dword	_ZN40_INTERNAL_a72a371b_4_k_cu_77191363_321224cuda3std3__45__cpo5beginE
	.align		8
        /*0020*/ 	.dword	_ZN40_INTERNAL_a72a371b_4_k_cu_77191363_321224cuda3std3__45__cpo3endE
	.align		8
        /*0028*/ 	.dword	_ZN40_INTERNAL_a72a371b_4_k_cu_77191363_321224cuda3std3__45__cpo6cbeginE
	.align		8
        /*0030*/ 	.dword	_ZN40_INTERNAL_a72a371b_4_k_cu_77191363_321224cuda3std3__45__cpo4cendE
	.align		8
        /*0038*/ 	.dword	_ZN40_INTERNAL_a72a371b_4_k_cu_77191363_321224cuda3std3__442_GLOBAL__N__a72a371b_4_k_cu_77191363_321226ignoreE
	.align		8
        /*0040*/ 	.dword	_ZN40_INTERNAL_a72a371b_4_k_cu_77191363_321224cuda3std3__419piecewise_constructE
	.align		8
        /*0048*/ 	.dword	_ZN40_INTERNAL_a72a371b_4_k_cu_77191363_321224cuda3std3__48in_placeE
	.align		8
        /*0050*/ 	.dword	_ZN40_INTERNAL_a72a371b_4_k_cu_77191363_321224cuda3std6ranges3__45__cpo4swapE
	.align		8
        /*0058*/ 	.dword	_ZN40_INTERNAL_a72a371b_4_k_cu_77191363_321224cuda3std6ranges3__45__cpo9iter_moveE
	.align		8
        /*0060*/ 	.dword	_ZN40_INTERNAL_a72a371b_4_k_cu_77191363_321224cute7productE
	.align		8
        /*0068*/ 	.dword	_ZN40_INTERNAL_a72a371b_4_k_cu_77191363_321224cute1_E
	.align		8
        /*0070*/ 	.dword	$str$25
	.align		8
        /*0078*/ 	.dword	$str$26
	.align		8
        /*0080*/ 	.dword	$str$27
	.align		8
        /*0088*/ 	.dword	$str$28


//--------------------- .text._ZN7cutlass13device_kernelINS_4gemm6kernel13GemmUniversalIN4cute5tupleIJiiiiEEENS1_10collective13CollectiveMmaINS1_35MainloopSm100TmaUmmaWarpSpecializedILi4ELi2ELi4ENS5_IJNS4_1CILi1EEENSA_ILi2EEESB_EEEEENS5_IJNSA_ILi64EEENSA_ILi256EEENSA_ILi32EEEEEEfNS5_IJlSB_lEEEfSJ_NS4_8TiledMMAINS4_8MMA_AtomIJNS4_17SM100_MMA_TF32_SSINS_10tfloat32_tESN_fLi64ELi256ELNS4_4UMMA5MajorE0ELSP_0ELNSO_7ScaleInE0ELSQ_0EEEEEENS4_6LayoutINS5_IJSB_SB_SB_EEENS5_IJNSA_ILi0EEESV_SV_EEEEENS5_IJNS4_10UnderscoreESY_SY_EEEEENS4_23SM90_TMA_LOAD_MULTICASTENS4_14ComposedLayoutINS4_7SwizzleILi3ELi4ELi3EEENS4_18smem_ptr_flag_bitsILi32EEENST_INS5_IJNSA_ILi8EEESH_EEENS5_IJSH_SB_EEEEEEEvNS4_8identityENS4_13SM90_TMA_LOADES1B_vS1C_EENS_8epilogue10collective18CollectiveEpilogueINS1F_23Sm100TmaWarpSpecializedILi4ELi2ELi16ELb1ELb0EEEJSI_NS5_IJNST_ISF_SB_EENST_ISH_SB_EEEEEfSJ_fSJ_NS1F_6fusion15FusionCallbacksIS1J_NS1N_17LinearCombinationIffffLNS_15FloatRoundStyleE2EEESI_S1M_JEEENS4_5SM1004TMEM4LOAD26SM100_TMEM_LOAD_16dp128b8xES1D_S1B_NS4_17SM75_U32x4_LDSM_NENS4_14SM90_TMA_STOREES1B_NS4_17SM90_U32x4_STSM_NENS4_39AutoVectorizingCopyWithAssumedAlignmentILi128EEEEEEvvEEEEvNT_6ParamsE --------------------------
	.section	.text._ZN7cutlass13device_kernelINS_4gemm6kernel13GemmUniversalIN4cute5tupleIJiiiiEEENS1_10collective13CollectiveMmaINS1_35MainloopSm100TmaUmmaWarpSpecializedILi4ELi2ELi4ENS5_IJNS4_1CILi1EEENSA_ILi2EEESB_EEEEENS5_IJNSA_ILi64EEENSA_ILi256EEENSA_ILi32EEEEEEfNS5_IJlSB_lEEEfSJ_NS4_8TiledMMAINS4_8MMA_AtomIJNS4_17SM100_MMA_TF32_SSINS_10tfloat32_tESN_fLi64ELi256ELNS4_4UMMA5MajorE0ELSP_0ELNSO_7ScaleInE0ELSQ_0EEEEEENS4_6LayoutINS5_IJSB_SB_SB_EEENS5_IJNSA_ILi0EEESV_SV_EEEEENS5_IJNS4_10UnderscoreESY_SY_EEEEENS4_23SM90_TMA_LOAD_MULTICASTENS4_14ComposedLayoutINS4_7SwizzleILi3ELi4ELi3EEENS4_18smem_ptr_flag_bitsILi32EEENST_INS5_IJNSA_ILi8EEESH_EEENS5_IJSH_SB_EEEEEEEvNS4_8identityENS4_13SM90_TMA_LOADES1B_vS1C_EENS_8epilogue10collective18CollectiveEpilogueINS1F_23Sm100TmaWarpSpecializedILi4ELi2ELi16ELb1ELb0EEEJSI_NS5_IJNST_ISF_SB_EENST_ISH_SB_EEEEEfSJ_fSJ_NS1F_6fusion15FusionCallbacksIS1J_NS1N_17LinearCombinationIffffLNS_15FloatRoundStyleE2EEESI_S1M_JEEENS4_5SM1004TMEM4LOAD26SM100_TMEM_LOAD_16dp128b8xES1D_S1B_NS4_17SM75_U32x4_LDSM_NENS4_14SM90_TMA_STOREES1B_NS4_17SM90_U32x4_STSM_NENS4_39AutoVectorizingCopyWithAssumedAlignmentILi128EEEEEEvvEEEEvNT_6ParamsE,"ax",@progbits
	.align	128
.text._ZN7cutlass13device_kernelINS_4gemm6kernel13GemmUniversalIN4cute5tupleIJiiiiEEENS1_10collective13CollectiveMmaINS1_35MainloopSm100TmaUmmaWarpSpecializedILi4ELi2ELi4ENS5_IJNS4_1CILi1EEENSA_ILi2EEESB_EEEEENS5_IJNSA_ILi64EEENSA_ILi256EEENSA_ILi32EEEEEEfNS5_IJlSB_lEEEfSJ_NS4_8TiledMMAINS4_8MMA_AtomIJNS4_17SM100_MMA_TF32_SSINS_10tfloat32_tESN_fLi64ELi256ELNS4_4UMMA5MajorE0ELSP_0ELNSO_7ScaleInE0ELSQ_0EEEEEENS4_6LayoutINS5_IJSB_SB_SB_EEENS5_IJNSA_ILi0EEESV_SV_EEEEENS5_IJNS4_10UnderscoreESY_SY_EEEEENS4_23SM90_TMA_LOAD_MULTICASTENS4_14ComposedLayoutINS4_7SwizzleILi3ELi4ELi3EEENS4_18smem_ptr_flag_bitsILi32EEENST_INS5_IJNSA_ILi8EEESH_EEENS5_IJSH_SB_EEEEEEEvNS4_8identityENS4_13SM90_TMA_LOADES1B_vS1C_EENS_8epilogue10collective18CollectiveEpilogueINS1F_23Sm100TmaWarpSpecializedILi4ELi2ELi16ELb1ELb0EEEJSI_NS5_IJNST_ISF_SB_EENST_ISH_SB_EEEEEfSJ_fSJ_NS1F_6fusion15FusionCallbacksIS1J_NS1N_17LinearCombinationIffffLNS_15FloatRoundStyleE2EEESI_S1M_JEEENS4_5SM1004TMEM4LOAD26SM100_TMEM_LOAD_16dp128b8xES1D_S1B_NS4_17SM75_U32x4_LDSM_NENS4_14SM90_TMA_STOREES1B_NS4_17SM90_U32x4_STSM_NENS4_39AutoVectorizingCopyWithAssumedAlignmentILi128EEEEEEvvEEEEvNT_6ParamsE:
        .type           _ZN7cutlass13device_kernelINS_4gemm6kernel13GemmUniversalIN4cute5tupleIJiiiiEEENS1_10collective13CollectiveMmaINS1_35MainloopSm100TmaUmmaWarpSpecializedILi4ELi2ELi4ENS5_IJNS4_1CILi1EEENSA_ILi2EEESB_EEEEENS5_IJNSA_ILi64EEENSA_ILi256EEENSA_ILi32EEEEEEfNS5_IJlSB_lEEEfSJ_NS4_8TiledMMAINS4_8MMA_AtomIJNS4_17SM100_MMA_TF32_SSINS_10tfloat32_tESN_fLi64ELi256ELNS4_4UMMA5MajorE0ELSP_0ELNSO_7ScaleInE0ELSQ_0EEEEEENS4_6LayoutINS5_IJSB_SB_SB_EEENS5_IJNSA_ILi0EEESV_SV_EEEEENS5_IJNS4_10UnderscoreESY_SY_EEEEENS4_23SM90_TMA_LOAD_MULTICASTENS4_14ComposedLayoutINS4_7SwizzleILi3ELi4ELi3EEENS4_18smem_ptr_flag_bitsILi32EEENST_INS5_IJNSA_ILi8EEESH_EEENS5_IJSH_SB_EEEEEEEvNS4_8identityENS4_13SM90_TMA_LOADES1B_vS1C_EENS_8epilogue10collective18CollectiveEpilogueINS1F_23Sm100TmaWarpSpecializedILi4ELi2ELi16ELb1ELb0EEEJSI_NS5_IJNST_ISF_SB_EENST_ISH_SB_EEEEEfSJ_fSJ_NS1F_6fusion15FusionCallbacksIS1J_NS1N_17LinearCombinationIffffLNS_15FloatRoundStyleE2EEESI_S1M_JEEENS4_5SM1004TMEM4LOAD26SM100_TMEM_LOAD_16dp128b8xES1D_S1B_NS4_17SM75_U32x4_LDSM_NENS4_14SM90_TMA_STOREES1B_NS4_17SM90_U32x4_STSM_NENS4_39AutoVectorizingCopyWithAssumedAlignmentILi128EEEEEEvvEEEEvNT_6ParamsE,@function
        .size           _ZN7cutlass13device_kernelINS_4gemm6kernel13GemmUniversalIN4cute5tupleIJiiiiEEENS1_10collective13CollectiveMmaINS1_35MainloopSm100TmaUmmaWarpSpecializedILi4ELi2ELi4ENS5_IJNS4_1CILi1EEENSA_ILi2EEESB_EEEEENS5_IJNSA_ILi64EEENSA_ILi256EEENSA_ILi32EEEEEEfNS5_IJlSB_lEEEfSJ_NS4_8TiledMMAINS4_8MMA_AtomIJNS4_17SM100_MMA_TF32_SSINS_10tfloat32_tESN_fLi64ELi256ELNS4_4UMMA5MajorE0ELSP_0ELNSO_7ScaleInE0ELSQ_0EEEEEENS4_6LayoutINS5_IJSB_SB_SB_EEENS5_IJNSA_ILi0EEESV_SV_EEEEENS5_IJNS4_10UnderscoreESY_SY_EEEEENS4_23SM90_TMA_LOAD_MULTICASTENS4_14ComposedLayoutINS4_7SwizzleILi3ELi4ELi3EEENS4_18smem_ptr_flag_bitsILi32EEENST_INS5_IJNSA_ILi8EEESH_EEENS5_IJSH_SB_EEEEEEEvNS4_8identityENS4_13SM90_TMA_LOADES1B_vS1C_EENS_8epilogue10collective18CollectiveEpilogueINS1F_23Sm100TmaWarpSpecializedILi4ELi2ELi16ELb1ELb0EEEJSI_NS5_IJNST_ISF_SB_EENST_ISH_SB_EEEEEfSJ_fSJ_NS1F_6fusion15FusionCallbacksIS1J_NS1N_17LinearCombinationIffffLNS_15FloatRoundStyleE2EEESI_S1M_JEEENS4_5SM1004TMEM4LOAD26SM100_TMEM_LOAD_16dp128b8xES1D_S1B_NS4_17SM75_U32x4_LDSM_NENS4_14SM90_TMA_STOREES1B_NS4_17SM90_U32x4_STSM_NENS4_39AutoVectorizingCopyWithAssumedAlignmentILi128EEEEEEvvEEEEvNT_6ParamsE,(.L_x_227 - _ZN7cutlass13device_kernelINS_4gemm6kernel13GemmUniversalIN4cute5tupleIJiiiiEEENS1_10collective13CollectiveMmaINS1_35MainloopSm100TmaUmmaWarpSpecializedILi4ELi2ELi4ENS5_IJNS4_1CILi1EEENSA_ILi2EEESB_EEEEENS5_IJNSA_ILi64EEENSA_ILi256EEENSA_ILi32EEEEEEfNS5_IJlSB_lEEEfSJ_NS4_8TiledMMAINS4_8MMA_AtomIJNS4_17SM100_MMA_TF32_SSINS_10tfloat32_tESN_fLi64ELi256ELNS4_4UMMA5MajorE0ELSP_0ELNSO_7ScaleInE0ELSQ_0EEEEEENS4_6LayoutINS5_IJSB_SB_SB_EEENS5_IJNSA_ILi0EEESV_SV_EEEEENS5_IJNS4_10UnderscoreESY_SY_EEEEENS4_23SM90_TMA_LOAD_MULTICASTENS4_14ComposedLayoutINS4_7SwizzleILi3ELi4ELi3EEENS4_18smem_ptr_flag_bitsILi32EEENST_INS5_IJNSA_ILi8EEESH_EEENS5_IJSH_SB_EEEEEEEvNS4_8identityENS4_13SM90_TMA_LOADES1B_vS1C_EENS_8epilogue10collective18CollectiveEpilogueINS1F_23Sm100TmaWarpSpecializedILi4ELi2ELi16ELb1ELb0EEEJSI_NS5_IJNST_ISF_SB_EENST_ISH_SB_EEEEEfSJ_fSJ_NS1F_6fusion15FusionCallbacksIS1J_NS1N_17LinearCombinationIffffLNS_15FloatRoundStyleE2EEESI_S1M_JEEENS4_5SM1004TMEM4LOAD26SM100_TMEM_LOAD_16dp128b8xES1D_S1B_NS4_17SM75_U32x4_LDSM_NENS4_14SM90_TMA_STOREES1B_NS4_17SM90_U32x4_STSM_NENS4_39AutoVectorizingCopyWithAssumedAlignmentILi128EEEEEEvvEEEEvNT_6ParamsE)
        .other          _ZN7cutlass13device_kernelINS_4gemm6kernel13GemmUniversalIN4cute5tupleIJiiiiEEENS1_10collective13CollectiveMmaINS1_35MainloopSm100TmaUmmaWarpSpecializedILi4ELi2ELi4ENS5_IJNS4_1CILi1EEENSA_ILi2EEESB_EEEEENS5_IJNSA_ILi64EEENSA_ILi256EEENSA_ILi32EEEEEEfNS5_IJlSB_lEEEfSJ_NS4_8TiledMMAINS4_8MMA_AtomIJNS4_17SM100_MMA_TF32_SSINS_10tfloat32_tESN_fLi64ELi256ELNS4_4UMMA5MajorE0ELSP_0ELNSO_7ScaleInE0ELSQ_0EEEEEENS4_6LayoutINS5_IJSB_SB_SB_EEENS5_IJNSA_ILi0EEESV_SV_EEEEENS5_IJNS4_10UnderscoreESY_SY_EEEEENS4_23SM90_TMA_LOAD_MULTICASTENS4_14ComposedLayoutINS4_7SwizzleILi3ELi4ELi3EEENS4_18smem_ptr_flag_bitsILi32EEENST_INS5_IJNSA_ILi8EEESH_EEENS5_IJSH_SB_EEEEEEEvNS4_8identityENS4_13SM90_TMA_LOADES1B_vS1C_EENS_8epilogue10collective18CollectiveEpilogueINS1F_23Sm100TmaWarpSpecializedILi4ELi2ELi16ELb1ELb0EEEJSI_NS5_IJNST_ISF_SB_EENST_ISH_SB_EEEEEfSJ_fSJ_NS1F_6fusion15FusionCallbacksIS1J_NS1N_17LinearCombinationIffffLNS_15FloatRoundStyleE2EEESI_S1M_JEEENS4_5SM1004TMEM4LOAD26SM100_TMEM_LOAD_16dp128b8xES1D_S1B_NS4_17SM75_U32x4_LDSM_NENS4_14SM90_TMA_STOREES1B_NS4_17SM90_U32x4_STSM_NENS4_39AutoVectorizingCopyWithAssumedAlignmentILi128EEEEEEvvEEEEvNT_6ParamsE,@"STO_CUDA_ENTRY STV_DEFAULT"
_ZN7cutlass13device_kernelINS_4gemm6kernel13GemmUniversalIN4cute5tupleIJiiiiEEENS1_10collective13CollectiveMmaINS1_35MainloopSm100TmaUmmaWarpSpecializedILi4ELi2ELi4ENS5_IJNS4_1CILi1EEENSA_ILi2EEESB_EEEEENS5_IJNSA_ILi64EEENSA_ILi256EEENSA_ILi32EEEEEEfNS5_IJlSB_lEEEfSJ_NS4_8TiledMMAINS4_8MMA_AtomIJNS4_17SM100_MMA_TF32_SSINS_10tfloat32_tESN_fLi64ELi256ELNS4_4UMMA5MajorE0ELSP_0ELNSO_7ScaleInE0ELSQ_0EEEEEENS4_6LayoutINS5_IJSB_SB_SB_EEENS5_IJNSA_ILi0EEESV_SV_EEEEENS5_IJNS4_10UnderscoreESY_SY_EEEEENS4_23SM90_TMA_LOAD_MULTICASTENS4_14ComposedLayoutINS4_7SwizzleILi3ELi4ELi3EEENS4_18smem_ptr_flag_bitsILi32EEENST_INS5_IJNSA_ILi8EEESH_EEENS5_IJSH_SB_EEEEEEEvNS4_8identityENS4_13SM90_TMA_LOADES1B_vS1C_EENS_8epilogue10collective18CollectiveEpilogueINS1F_23Sm100TmaWarpSpecializedILi4ELi2ELi16ELb1ELb0EEEJSI_NS5_IJNST_ISF_SB_EENST_ISH_SB_EEEEEfSJ_fSJ_NS1F_6fusion15FusionCallbacksIS1J_NS1N_17LinearCombinationIffffLNS_15FloatRoundStyleE2EEESI_S1M_JEEENS4_5SM1004TMEM4LOAD26SM100_TMEM_LOAD_16dp128b8xES1D_S1B_NS4_17SM75_U32x4_LDSM_NENS4_14SM90_TMA_STOREES1B_NS4_17SM90_U32x4_STSM_NENS4_39AutoVectorizingCopyWithAssumedAlignmentILi128EEEEEEvvEEEEvNT_6ParamsE:
[----:B------:R-:W1:Y:S01]  /*0000*/  LDC R1, c[0x0][0x37c] ;  /* 0x0000df00ff017b82 */ /* 0x000e620000000800 */
[----:B------:R-:W2:Y:S01]  /*0010*/  S2R R76, SR_TID.X ;  /* 0x00000000004c7919 */ /* 0x000ea20000002100 */
[----:B------:R-:W3:Y:S01]  /*0020*/  LDCU.64 UR8, c[0x0][0x890] ;  /* 0x00011200ff0877ac */ /* 0x000ee20008000a00 */
[----:B------:R-:W-:Y:S02]  /*0030*/  PRMT R64, RZ, 0x7610, R64 ;  /* 0x00007610ff407816 */ /* 0x000fe40000000040 */
[----:B------:R-:W-:Y:S01]  /*0040*/  ELECT P3, URZ, PT ;  /* 0x0000000000ff782f */ /* 0x000fe20003860000 */
[----:B---3--:R-:W-:-:S04]  /*0050*/  UISETP.NE.U32.AND UP0, UPT, UR8, URZ, UPT ;  /* 0x000000ff0800728c */ /* 0x008fc8000bf05070 */
[----:B------:R-:W-:Y:S01]  /*0060*/  UISETP.NE.AND.EX UP0, UPT, UR9, URZ, UPT, UP0 ;  /* 0x000000ff0900728c */ /* 0x000fe2000bf05300 */
[----:B--2---:R-:W-:-:S05]  /*0070*/  SHF.R.U32.HI R65, RZ, 0x5, R76 ;  /* 0x00000005ff417819 */ /* 0x004fca000001164c */
[----:B------:R-:W2:Y:S02]  /*0080*/  SHFL.IDX PT, R0, R65, RZ, 0x1f ;  /* 0x00001fff41007589 */ /* 0x000ea400000e0000 */
[----:B--2---:R-:W-:Y:S01]  /*0090*/  R2UR UR17, R0 ;  /* 0x00000000001172ca */ /* 0x004fe200000e0000 */
[----:B-1----:R-:W-:-:S14]  /*00a0*/  BRA.U UP0, `(.L_x_0) ;  /* 0x0000000100307547 */ /* 0x002fdc000b800000 */
[----:B------:R-:W1:Y:S02]  /*00b0*/  LDCU.64 UR4, c[0x0][0x888] ;  /* 0x00011100ff0477ac */ /* 0x000e640008000a00 */
[----:B-1----:R-:W-:-:S04]  /*00c0*/  UISETP.NE.U32.AND UP0, UPT, UR4, URZ, UPT ;  /* 0x000000ff0400728c */ /* 0x002fc8000bf05070 */
[----:B------:R-:W-:-:S09]  /*00d0*/  UISETP.NE.AND.EX UP0, UPT, UR5, URZ, UPT, UP0 ;  /* 0x000000ff0500728c */ /* 0x000fd2000bf05300 */
[----:B------:R-:W-:Y:S05]  /*00e0*/  BRA.U !UP0, `(.L_x_1) ;  /* 0x0000000108147547 */ /* 0x000fea000b800000 */
[----:B------:R-:W1:Y:S01]  /*00f0*/  LDC.64 R26, c[0x0][0x888] ;  /* 0x00022200ff1a7b82 */ /* 0x000e620000000a00 */
[----:B------:R-:W1:Y:S02]  /*0100*/  LDCU.64 UR4, c[0x0][0x358] ;  /* 0x00006b00ff0477ac */ /* 0x000e640008000a00 */
[----:B-1----:R1:W5:Y:S01]  /*0110*/  LDG.E R26, desc[UR4][R26.64] ;  /* 0x000000041a1a7981 */ /* 0x002362000c1e1900 */
[----:B------:R-:W-:Y:S01]  /*0120*/  HFMA2 R64, -RZ, RZ, 0, 5.9604644775390625e-08 ;  /* 0x00000001ff407431 */ /* 0x000fe200000001ff */
[----:B------:R-:W-:Y:S05]  /*0130*/  BRA `(.L_x_0) ;  /* 0x00000000000c7947 */ /* 0x000fea0003800000 */
.L_x_1:
[----:B------:R-:W1:Y:S01]  /*0140*/  LDCU UR4, c[0x0][0x880] ;  /* 0x00011000ff0477ac */ /* 0x000e620008000800 */
[----:B------:R-:W-:Y:S01]  /*0150*/  HFMA2 R64, -RZ, RZ, 0, 5.9604644775390625e-08 ;  /* 0x00000001ff407431 */ /* 0x000fe200000001ff */
[----:B-1----:R-:W-:-:S07]  /*0160*/  MOV R26, UR4 ;  /* 0x00000004001a7c02 */ /* 0x002fce0008000f00 */
.L_x_0:
[----:B------:R-:W2:Y:S02]  /*0170*/  LDCU.64 UR4, c[0x0][0x8b0] ;  /* 0x00011600ff0477ac */ /* 0x000ea40008000a00 */
[----:B--2---:R-:W-:-:S04]  /*0180*/  UISETP.NE.U32.AND UP0, UPT, UR4, URZ, UPT ;  /* 0x000000ff0400728c */ /* 0x004fc8000bf05070 */
[----:B------:R-:W-:-:S09]  /*0190*/  UISETP.NE.AND.EX UP0, UPT, UR5, URZ, UPT, UP0 ;  /* 0x000000ff0500728c */ /* 0x000fd2000bf05300 */
[----:B------:R-:W-:Y:S05]  /*01a0*/  BRA.U UP0, `(.L_x_2) ;  /* 0x0000000100287547 */ /* 0x000fea000b800000 */
[----:B------:R-:W2:Y:S02]  /*01b0*/  LDCU.64 UR4, c[0x0][0x8a8] ;  /* 0x00011500ff0477ac */ /* 0x000ea40008000a00 */
[----:B--2---:R-:W-:-:S04]  /*01c0*/  UISETP.NE.U32.AND UP0, UPT, UR4, URZ, UPT ;  /* 0x000000ff0400728c */ /* 0x004fc8000bf05070 */
[----:B------:R-:W-:-:S09]  /*01d0*/  UISETP.NE.AND.EX UP0, UPT, UR5, URZ, UPT, UP0 ;  /* 0x000000ff0500728c */ /* 0x000fd2000bf05300 */
[----:B------:R-:W-:Y:S05]  /*01e0*/  BRA.U !UP0, `(.L_x_3) ;  /* 0x0000000108107547 */ /* 0x000fea000b800000 */
[----:B------:R-:W2:Y:S01]  /*01f0*/  LDC.64 R24, c[0x0][0x8a8] ;  /* 0x00022a00ff187b82 */ /* 0x000ea20000000a00 */
[----:B------:R-:W2:Y:S02]  /*0200*/  LDCU.64 UR4, c[0x0][0x358] ;  /* 0x00006b00ff0477ac */ /* 0x000ea40008000a00 */
[----:B--2---:R2:W5:Y:S01]  /*0210*/  LDG.E R24, desc[UR4][R24.64] ;  /* 0x0000000418187981 */ /* 0x004562000c1e1900 */
[----:B------:R-:W-:Y:S05]  /*0220*/  BRA `(.L_x_2) ;  /* 0x0000000000087947 */ /* 0x000fea0003800000 */
.L_x_3:
[----:B------:R-:W2:Y:S02]  /*0230*/  LDCU UR4, c[0x0][0x8a0] ;  /* 0x00011400ff0477ac */ /* 0x000ea40008000800 */
[----:B--2---:R-:W-:Y:S02]  /*0240*/  MOV R24, UR4 ;  /* 0x0000000400187c02 */ /* 0x004fe40008000f00 */
.L_x_2:
[----:B------:R-:W-:Y:S01]  /*0250*/  IMAD.U32 R0, RZ, RZ, UR17 ;  /* 0x00000011ff007e24 */ /* 0x000fe2000f8e00ff */
[----:B------:R-:W-:Y:S04]  /*0260*/  BSSY.RECONVERGENT B0, `(.L_x_4) ;  /* 0x000000c000007945 */ /* 0x000fe80003800200 */
[C---:B------:R-:W-:Y:S02]  /*0270*/  ISETP.NE.OR P1, PT, R0.reuse, 0x1, !P3 ;  /* 0x000000010000780c */ /* 0x040fe40005f25670 */
[----:B------:R-:W-:-:S11]  /*0280*/  ISETP.NE.OR P0, PT, R0, 0x3, !P3 ;  /* 0x000000030000780c */ /* 0x000fd60005f05670 */
[----:B------:R-:W-:Y:S05]  /*0290*/  @P1 BRA `(.L_x_5) ;  /* 0x0000000000201947 */ /* 0x000fea0003800000 */
[----:B------:R-:W3:Y:S02]  /*02a0*/  LDCU.64 UR4, c[0x0][0x348] ;  /* 0x00006900ff0477ac */ /* 0x000ee40008000a00 */
[----:B---3--:R-:W-:Y:S02]  /*02b0*/  UIADD3 UR6, UP1, UPT, UR4, 0x80, URZ ;  /* 0x0000008004067890 */ /* 0x008fe4000ff3e0ff */
[----:B------:R-:W-:Y:S02]  /*02c0*/  UIADD3 UR4, UP0, UPT, UR4, 0x180, URZ ;  /* 0x0000018004047890 */ /* 0x000fe4000ff1e0ff */
[----:B------:R-:W-:Y:S02]  /*02d0*/  UIADD3.X UR7, UPT, UPT, URZ, UR5, URZ, UP1, !UPT ;  /* 0x00000005ff077290 */ /* 0x000fe40008ffe4ff */
[----:B------:R-:W-:-:S07]  /*02e0*/  UIADD3.X UR5, UPT, UPT, URZ, UR5, URZ, UP0, !UPT ;  /* 0x00000005ff057290 */ /* 0x000fce00087fe4ff */
[----:B------:R3:W-:Y:S02]  /*02f0*/  UTMACCTL.PF [UR6] ;  /* 0x00000000060079b9 */ /* 0x0007e40008040000 */
[----:B------:R3:W-:Y:S02]  /*0300*/  UTMACCTL.PF [UR4] ;  /* 0x00000000040079b9 */ /* 0x0007e40008040000 */
[----:B---3--:R-:W-:Y:S01]  /*0310*/  NOP ;  /* 0x0000000000007918 */ /* 0x008fe20000000000 */
.L_x_5:
[----:B------:R-:W-:Y:S05]  /*0320*/  BSYNC.RECONVERGENT B0 ;  /* 0x0000000000007941 */ /* 0x000fea0003800200 */
.L_x_4:
[----:B------:R-:W-:Y:S04]  /*0330*/  BSSY.RECONVERGENT B0, `(.L_x_6) ;  /* 0x000000a000007945 */ /* 0x000fe80003800200 */
        /* <DEDUP_REMOVED lines=9> */
.L_x_7:
[----:B------:R-:W-:Y:S05]  /*03d0*/  BSYNC.RECONVERGENT B0 ;  /* 0x0000000000007941 */ /* 0x000fea0003800200 */
.L_x_6:
[----:B------:R-:W3:Y:S01]  /*03e0*/  LDCU.64 UR4, c[0x0][0x888] ;  /* 0x00011100ff0477ac */ /* 0x000ee20008000a00 */
[----:B------:R-:W-:Y:S02]  /*03f0*/  UISETP.EQ.U32.AND UP1, UPT, UR8, URZ, UPT ;  /* 0x000000ff0800728c */ /* 0x000fe4000bf22070 */
[----:B------:R-:W-:Y:S02]  /*0400*/  UPLOP3.LUT UP3, UPT, UPT, UPT, UPT, 0x80, 0x8 ;  /* 0x000000000008789c */ /* 0x000fe40003f6f070 */
[----:B---3--:R-:W-:-:S04]  /*0410*/  UISETP.NE.U32.AND UP0, UPT, UR4, URZ, UPT ;  /* 0x000000ff0400728c */ /* 0x008fc8000bf05070 */
[----:B------:R-:W-:-:S04]  /*0420*/  UISETP.NE.AND.EX UP0, UPT, UR5, URZ, UPT, UP0 ;  /* 0x000000ff0500728c */ /* 0x000fc8000bf05300 */
[----:B------:R-:W-:-:S04]  /*0430*/  UISETP.EQ.OR.EX UP2, UPT, UR9, URZ, !UP0, UP1 ;  /* 0x000000ff0900728c */ /* 0x000fc8000c742710 */
[----:B------:R-:W-:-:S06]  /*0440*/  UP2UR UR4, UPR, URZ, 0x4 ;  /* 0x00000004ff047883 */ /* 0x000fcc0008000000 */
[----:B------:R-:W-:Y:S01]  /*0450*/  MOV R68, UR4 ;  /* 0x0000000400447c02 */ /* 0x000fe20008000f00 */
[----:B------:R-:W-:Y:S06]  /*0460*/  BRA.U !UP2, `(.L_x_8) ;  /* 0x000000010a207547 */ /* 0x000fec000b800000 */
[----:B------:R-:W-:Y:S01]  /*0470*/  UISETP.NE.U32.AND UP1, UPT, UR8, URZ, UPT ;  /* 0x000000ff0800728c */ /* 0x000fe2000bf25070 */
[----:B-----5:R-:W-:Y:S01]  /*0480*/  FSETP.NEU.AND P0, PT, R26, RZ, PT ;  /* 0x000000ff1a00720b */ /* 0x020fe20003f0d000 */
[----:B------:R-:W-:Y:S02]  /*0490*/  USEL UR4, URZ, 0xffffffff, UP0 ;  /* 0xffffffffff047887 */ /* 0x000fe40008000000 */
[----:B------:R-:W-:-:S10]  /*04a0*/  UISETP.NE.AND.EX UP1, UPT, UR9, URZ, UPT, UP1 ;  /* 0x000000ff0900728c */ /* 0x000fd4000bf25310 */
[----:B------:R-:W-:Y:S01]  /*04b0*/  VOTEU.ANY UP0, P0 ;  /* 0x0000000000ff7886 */ /* 0x000fe20000000100 */
[----:B------:R-:W-:-:S04]  /*04c0*/  @!UP1 USEL UR4, URZ, 0xffffffff, UP0 ;  /* 0xffffffffff049887 */ /* 0x000fc80008000000 */
[----:B------:R-:W-:-:S04]  /*04d0*/  ULOP3.LUT UR4, UR4, 0x1, URZ, 0xc0, !UPT ;  /* 0x0000000104047892 */ /* 0x000fc8000f8ec0ff */
[----:B------:R-:W-:-:S11]  /*04e0*/  UISETP.NE.U32.AND UP3, UPT, UR4, 0x1, UPT ;  /* 0x000000010400788c */ /* 0x000fd6000bf65070 */
.L_x_8:
[----:B------:R-:W3:Y:S01]  /*04f0*/  SHFL.IDX PT, R2, R65, RZ, 0x1f ;  /* 0x00001fff41027589 */ /* 0x000ee200000e0000 */
[----:B------:R-:W-:-:S04]  /*0500*/  UISETP.NE.AND UP0, UPT, UR17, 0x2, UPT ;  /* 0x000000021100788c */ /* 0x000fc8000bf05270 */
[----:B------:R-:W-:Y:S01]  /*0510*/  USEL UR53, URZ, 0x1, UP0 ;  /* 0x00000001ff357887 */ /* 0x000fe20008000000 */
[----:B---3--:R-:W-:-:S13]  /*0520*/  ISETP.NE.AND P0, PT, R2, RZ, PT ;  /* 0x000000ff0200720c */ /* 0x008fda0003f05270 */
[----:B------:R-:W-:Y:S05]  /*0530*/  @P0 BRA `(.L_x_9) ;  /* 0x0000000000580947 */ /* 0x000fea0003800000 */
[----:B------:R-:W3:Y:S01]  /*0540*/  S2UR UR4, SR_CgaCtaId ;  /* 0x00000000000479c3 */ /* 0x000ee20000008800 */
[----:B------:R-:W-:Y:S01]  /*0550*/  UMOV UR5, 0x400 ;  /* 0x0000040000057882 */ /* 0x000fe20000000000 */
[----:B------:R-:W-:Y:S01]  /*0560*/  UMOV UR8, 0x1 ;  /* 0x0000000100087882 */ /* 0x000fe20000000000 */
[----:B------:R-:W-:Y:S01]  /*0570*/  UMOV UR6, 0x2 ;  /* 0x0000000200067882 */ /* 0x000fe20000000000 */
[----:B------:R-:W-:-:S04]  /*0580*/  UIADD3 UR8, UPT, UPT, -UR8, 0x100000, URZ ;  /* 0x0010000008087890 */ /* 0x000fc8000fffe1ff */
[----:B------:R-:W-:Y:S02]  /*0590*/  USHF.L.U32 UR9, UR8, 0xb, URZ ;  /* 0x0000000b08097899 */ /* 0x000fe400080006ff */
[----:B------:R-:W-:Y:S02]  /*05a0*/  USHF.L.U32 UR8, UR8, 0x1, URZ ;  /* 0x0000000108087899 */ /* 0x000fe400080006ff */
[----:B------:R-:W-:-:S04]  /*05b0*/  UIADD3 UR6, UPT, UPT, -UR6, 0x100000, URZ ;  /* 0x0010000006067890 */ /* 0x000fc8000fffe1ff */
[----:B------:R-:W-:Y:S02]  /*05c0*/  USHF.L.U32 UR7, UR6, 0xb, URZ ;  /* 0x0000000b06077899 */ /* 0x000fe400080006ff */
[----:B------:R-:W-:Y:S01]  /*05d0*/  USHF.L.U32 UR6, UR6, 0x1, URZ ;  /* 0x0000000106067899 */ /* 0x000fe200080006ff */
[----:B------:R-:W-:Y:S01]  /*05e0*/  ELECT P0, URZ, PT ;  /* 0x0000000000ff782f */ /* 0x000fe20003800000 */
[----:B---3--:R-:W-:Y:S01]  /*05f0*/  ULEA UR4, UR4, UR5, 0x18 ;  /* 0x0000000504047291 */ /* 0x008fe2000f8ec0ff */
[----:B------:R-:W3:Y:S11]  /*0600*/  FENCE.VIEW.ASYNC.S ;  /* 0x00000000000073c6 */ /* 0x000ef60000000000 */
[----:B---3--:R3:W4:Y:S01]  /*0610*/  SYNCS.EXCH.64 URZ, [UR4], UR8 ;  /* 0x0000000804ff75b2 */ /* 0x0087220008000100 */
[----:B------:R3:W1:Y:S01]  /*0620*/  SYNCS.EXCH.64 URZ, [UR4+0x20], UR6 ;  /* 0x0000200604ff75b2 */ /* 0x0006620008000100 */
[----:B------:R3:W1:Y:S01]  /*0630*/  SYNCS.EXCH.64 URZ, [UR4+0x8], UR8 ;  /* 0x0000080804ff75b2 */ /* 0x0006620008000100 */
[----:B------:R3:W1:Y:S01]  /*0640*/  SYNCS.EXCH.64 URZ, [UR4+0x28], UR6 ;  /* 0x0000280604ff75b2 */ /* 0x0006620008000100 */
[----:B------:R3:W1:Y:S01]  /*0650*/  SYNCS.EXCH.64 URZ, [UR4+0x10], UR8 ;  /* 0x0000100804ff75b2 */ /* 0x0006620008000100 */
[----:B------:R3:W1:Y:S01]  /*0660*/  SYNCS.EXCH.64 URZ, [UR4+0x30], UR6 ;  /* 0x0000300604ff75b2 */ /* 0x0006620008000100 */
[----:B------:R3:W1:Y:S01]  /*0670*/  SYNCS.EXCH.64 URZ, [UR4+0x18], UR8 ;  /* 0x0000180804ff75b2 */ /* 0x0006620008000100 */
[----:B------:R3:W1:Y:S01]  /*0680*/  SYNCS.EXCH.64 URZ, [UR4+0x38], UR6 ;  /* 0x0000380604ff75b2 */ /* 0x0006620008000100 */
[----:B------:R-:W-:Y:S01]  /*0690*/  NOP ;  /* 0x0000000000007918 */ /* 0x000fe20000000000 */
.L_x_9:
[----:B------:R-:W2:Y:S01]  /*06a0*/  SHFL.IDX PT, R2, R65, RZ, 0x1f ;  /* 0x00001fff41027589 */ /* 0x000ea200000e0000 */
[----:B------:R-:W-:Y:S01]  /*06b0*/  NOP ;  /* 0x0000000000007918 */ /* 0x000fe20000000000 */
[----:B--2---:R-:W-:-:S13]  /*06c0*/  ISETP.NE.AND P0, PT, R2, 0x1, PT ;  /* 0x000000010200780c */ /* 0x004fda0003f05270 */
[----:B------:R-:W-:Y:S05]  /*06d0*/  @P0 BRA `(.L_x_10) ;  /* 0x0000000000580947 */ /* 0x000fea0003800000 */
[----:B---3--:R-:W2:Y:S01]  /*06e0*/  S2UR UR4, SR_CgaCtaId ;  /* 0x00000000000479c3 */ /* 0x008ea20000008800 */
        /* <DEDUP_REMOVED lines=10> */
[----:B--2---:R-:W-:Y:S01]  /*0790*/  ULEA UR4, UR4, UR5, 0x18 ;  /* 0x0000000504047291 */ /* 0x004fe2000f8ec0ff */
[----:B------:R-:W2:Y:S11]  /*07a0*/  FENCE.VIEW.ASYNC.S ;  /* 0x00000000000073c6 */ /* 0x000eb60000000000 */
[----:B--2---:R2:W3:Y:S01]  /*07b0*/  SYNCS.EXCH.64 URZ, [UR4+0x40], UR8 ;  /* 0x0000400804ff75b2 */ /* 0x0044e20008000100 */
        /* <DEDUP_REMOVED lines=8> */
.L_x_10:
[----:B------:R-:W4:Y:S01]  /*0840*/  SHFL.IDX PT, R2, R65, RZ, 0x1f ;  /* 0x00001fff41027589 */ /* 0x000f2200000e0000 */
[----:B------:R-:W-:Y:S01]  /*0850*/  NOP ;  /* 0x0000000000007918 */ /* 0x000fe20000000000 */
[----:B----4-:R-:W-:-:S13]  /*0860*/  ISETP.NE.AND P0, PT, R2, 0x3, PT ;  /* 0x000000030200780c */ /* 0x010fda0003f05270 */
[----:B------:R-:W-:Y:S05]  /*0870*/  @P0 BRA `(.L_x_11) ;  /* 0x0000000000300947 */ /* 0x000fea0003800000 */
[----:B--23--:R-:W2:Y:S01]  /*0880*/  S2UR UR4, SR_CgaCtaId ;  /* 0x00000000000479c3 */ /* 0x00cea20000008800 */
[----:B------:R-:W-:Y:S01]  /*0890*/  UMOV UR6, 0x400 ;  /* 0x0000040000067882 */ /* 0x000fe20000000000 */
[----:B------:R-:W-:Y:S01]  /*08a0*/  UMOV UR5, 0x20 ;  /* 0x0000002000057882 */ /* 0x000fe20000000000 */
[----:B------:R-:W-:Y:S01]  /*08b0*/  ELECT P0, URZ, PT ;  /* 0x0000000000ff782f */ /* 0x000fe20003800000 */
[----:B--2---:R-:W-:Y:S02]  /*08c0*/  ULEA UR6, UR4, UR6, 0x18 ;  /* 0x0000000604067291 */ /* 0x004fe4000f8ec0ff */
[----:B------:R-:W-:-:S04]  /*08d0*/  UIADD3 UR4, UPT, UPT, -UR5, 0x100000, URZ ;  /* 0x0010000005047890 */ /* 0x000fc8000fffe1ff */
[----:B------:R-:W-:Y:S02]  /*08e0*/  USHF.L.U32 UR5, UR4, 0xb, URZ ;  /* 0x0000000b04057899 */ /* 0x000fe400080006ff */
[----:B------:R-:W-:Y:S01]  /*08f0*/  USHF.L.U32 UR4, UR4, 0x1, URZ ;  /* 0x0000000104047899 */ /* 0x000fe200080006ff */
[----:B------:R-:W2:Y:S11]  /*0900*/  FENCE.VIEW.ASYNC.S ;  /* 0x00000000000073c6 */ /* 0x000eb60000000000 */
[----:B--2---:R4:W2:Y:S01]  /*0910*/  SYNCS.EXCH.64 URZ, [UR6+0x80], UR4 ;  /* 0x0000800406ff75b2 */ /* 0x0048a20008000100 */
[----:B------:R4:W3:Y:S02]  /*0920*/  SYNCS.EXCH.64 URZ, [UR6+0x88], UR4 ;  /* 0x0000880406ff75b2 */ /* 0x0008e40008000100 */
[----:B----4-:R-:W-:Y:S01]  /*0930*/  NOP ;  /* 0x0000000000007918 */ /* 0x010fe20000000000 */
.L_x_11:
[----:B------:R-:W4:Y:S01]  /*0940*/  SHFL.IDX PT, R2, R65, RZ, 0x1f ;  /* 0x00001fff41027589 */ /* 0x000f2200000e0000 */
[----:B------:R-:W-:Y:S01]  /*0950*/  NOP ;  /* 0x0000000000007918 */ /* 0x000fe20000000000 */
[----:B----4-:R-:W-:-:S13]  /*0960*/  ISETP.NE.AND P0, PT, R2, 0x4, PT ;  /* 0x000000040200780c */ /* 0x010fda0003f05270 */
[----:B------:R-:W-:Y:S05]  /*0970*/  @P0 BRA `(.L_x_12) ;  /* 0x00000000004c0947 */ /* 0x000fea0003800000 */
[----:B--23--:R-:W2:Y:S01]  /*0980*/  S2UR UR6, SR_CgaCtaId ;  /* 0x00000000000679c3 */ /* 0x00cea20000008800 */
[----:B------:R-:W-:Y:S01]  /*0990*/  UMOV UR4, 0x1e0 ;  /* 0x000001e000047882 */ /* 0x000fe20000000000 */
[----:B------:R-:W-:Y:S01]  /*09a0*/  UMOV UR5, 0x400 ;  /* 0x0000040000057882 */ /* 0x000fe20000000000 */
[----:B------:R-:W-:Y:S01]  /*09b0*/  USEL UR4, UR4, 0x1a0, UP3 ;  /* 0x000001a004047887 */ /* 0x000fe20009800000 */
[----:B------:R-:W-:Y:S01]  /*09c0*/  UMOV UR8, 0x1 ;  /* 0x0000000100087882 */ /* 0x000fe20000000000 */
[----:B------:R-:W-:Y:S01]  /*09d0*/  ELECT P0, URZ, PT ;  /* 0x0000000000ff782f */ /* 0x000fe20003800000 */
[----:B------:R-:W-:-:S04]  /*09e0*/  UIADD3 UR8, UPT, UPT, -UR8, 0x100000, URZ ;  /* 0x0010000008087890 */ /* 0x000fc8000fffe1ff */
[----:B------:R-:W-:Y:S02]  /*09f0*/  USHF.L.U32 UR9, UR8, 0xb, URZ ;  /* 0x0000000b08097899 */ /* 0x000fe400080006ff */
[----:B------:R-:W-:Y:S02]  /*0a00*/  USHF.L.U32 UR8, UR8, 0x1, URZ ;  /* 0x0000000108087899 */ /* 0x000fe400080006ff */
[----:B--2---:R-:W-:Y:S02]  /*0a10*/  ULEA UR6, UR6, UR5, 0x18 ;  /* 0x0000000506067291 */ /* 0x004fe4000f8ec0ff */
[----:B------:R-:W-:-:S04]  /*0a20*/  UIADD3 UR4, UPT, UPT, -UR4, 0x100000, URZ ;  /* 0x0010000004047890 */ /* 0x000fc8000fffe1ff */
[----:B------:R-:W-:Y:S02]  /*0a30*/  USHF.L.U32 UR5, UR4, 0xb, URZ ;  /* 0x0000000b04057899 */ /* 0x000fe400080006ff */
[----:B------:R-:W-:Y:S01]  /*0a40*/  USHF.L.U32 UR4, UR4, 0x1, URZ ;  /* 0x0000000104047899 */ /* 0x000fe200080006ff */
[----:B------:R-:W2:Y:S03]  /*0a50*/  FENCE.VIEW.ASYNC.S ;  /* 0x00000000000073c6 */ /* 0x000ea60000000000 */
[----:B--2---:R4:W2:Y:S08]  /*0a60*/  SYNCS.EXCH.64 URZ, [UR6+0x90], UR8 ;  /* 0x0000900806ff75b2 */ /* 0x0048b00008000100 */
[----:B------:R4:W3:Y:S01]  /*0a70*/  SYNCS.EXCH.64 URZ, [UR6+0xa0], UR4 ;  /* 0x0000a00406ff75b2 */ /* 0x0008e20008000100 */
[----:B------:R4:W1:Y:S01]  /*0a80*/  SYNCS.EXCH.64 URZ, [UR6+0x98], UR8 ;  /* 0x0000980806ff75b2 */ /* 0x0008620008000100 */
[----:B------:R4:W1:Y:S02]  /*0a90*/  SYNCS.EXCH.64 URZ, [UR6+0xa8], UR4 ;  /* 0x0000a80406ff75b2 */ /* 0x0008640008000100 */
[----:B----4-:R-:W-:Y:S01]  /*0aa0*/  NOP ;  /* 0x0000000000007918 */ /* 0x010fe20000000000 */
.L_x_12:
[----:B------:R-:W4:Y:S01]  /*0ab0*/  SHFL.IDX PT, R2, R65, RZ, 0x1f ;  /* 0x00001fff41027589 */ /* 0x000f2200000e0000 */
[----:B------:R-:W-:Y:S01]  /*0ac0*/  NOP ;  /* 0x0000000000007918 */ /* 0x000fe20000000000 */
[----:B----4-:R-:W-:-:S13]  /*0ad0*/  ISETP.NE.AND P0, PT, R2, 0x5, PT ;  /* 0x000000050200780c */ /* 0x010fda0003f05270 */
[----:B------:R-:W-:Y:S05]  /*0ae0*/  @P0 BRA `(.L_x_13) ;  /* 0x0000000000580947 */ /* 0x000fea0003800000 */
[----:B--23--:R-:W2:Y:S01]  /*0af0*/  S2UR UR4, SR_CgaCtaId ;  /* 0x00000000000479c3 */ /* 0x00cea20000008800 */
        /* <DEDUP_REMOVED lines=12> */
[----:B--2---:R4:W2:Y:S01]  /*0bc0*/  SYNCS.EXCH.64 URZ, [UR4+0xb0], UR8 ;  /* 0x0000b00804ff75b2 */ /* 0x0048a20008000100 */
[----:B------:R4:W3:Y:S01]  /*0bd0*/  SYNCS.EXCH.64 URZ, [UR4+0xd0], UR6 ;  /* 0x0000d00604ff75b2 */ /* 0x0008e20008000100 */
[----:B------:R4:W1:Y:S01]  /*0be0*/  SYNCS.EXCH.64 URZ, [UR4+0xb8], UR8 ;  /* 0x0000b80804ff75b2 */ /* 0x0008620008000100 */
[----:B------:R4:W1:Y:S01]  /*0bf0*/  SYNCS.EXCH.64 URZ, [UR4+0xd8], UR6 ;  /* 0x0000d80604ff75b2 */ /* 0x0008620008000100 */
[----:B------:R4:W1:Y:S01]  /*0c00*/  SYNCS.EXCH.64 URZ, [UR4+0xc0], UR8 ;  /* 0x0000c00804ff75b2 */ /* 0x0008620008000100 */
[----:B------:R4:W1:Y:S01]  /*0c10*/  SYNCS.EXCH.64 URZ, [UR4+0xe0], UR6 ;  /* 0x0000e00604ff75b2 */ /* 0x0008620008000100 */
[----:B------:R4:W1:Y:S01]  /*0c20*/  SYNCS.EXCH.64 URZ, [UR4+0xc8], UR8 ;  /* 0x0000c80804ff75b2 */ /* 0x0008620008000100 */
[----:B------:R4:W1:Y:S02]  /*0c30*/  SYNCS.EXCH.64 URZ, [UR4+0xe8], UR6 ;  /* 0x0000e80604ff75b2 */ /* 0x0008640008000100 */
[----:B----4-:R-:W-:Y:S01]  /*0c40*/  NOP ;  /* 0x0000000000007918 */ /* 0x010fe20000000000 */
.L_x_13:
[----:B------:R-:W4:Y:S01]  /*0c50*/  SHFL.IDX PT, R2, R65, RZ, 0x1f ;  /* 0x00001fff41027589 */ /* 0x000f2200000e0000 */
[----:B------:R-:W-:Y:S01]  /*0c60*/  NOP ;  /* 0x0000000000007918 */ /* 0x000fe20000000000 */
[----:B----4-:R-:W-:-:S13]  /*0c70*/  ISETP.NE.AND P0, PT, R2, 0x3, PT ;  /* 0x000000030200780c */ /* 0x010fda0003f05270 */
[----:B------:R-:W-:Y:S05]  /*0c80*/  @P0 BRA `(.L_x_14) ;  /* 0x0000000000380947 */ /* 0x000fea0003800000 */
[----:B------:R-:W4:Y:S01]  /*0c90*/  S2UR UR5, SR_CgaCtaId ;  /* 0x00000000000579c3 */ /* 0x000f220000008800 */
[----:B--23--:R-:W-:Y:S01]  /*0ca0*/  UMOV UR4, 0x400 ;  /* 0x0000040000047882 */ /* 0x00cfe20000000000 */
[----:B------:R-:W-:Y:S01]  /*0cb0*/  UMOV UR6, 0x20 ;  /* 0x0000002000067882 */ /* 0x000fe20000000000 */
[----:B------:R-:W-:Y:S01]  /*0cc0*/  ELECT P0, URZ, PT ;  /* 0x0000000000ff782f */ /* 0x000fe20003800000 */
[----:B------:R-:W-:-:S04]  /*0cd0*/  UIADD3 UR6, UPT, UPT, -UR6, 0x100000, URZ ;  /* 0x0010000006067890 */ /* 0x000fc8000fffe1ff */
[----:B------:R-:W-:Y:S02]  /*0ce0*/  USHF.L.U32 UR7, UR6, 0xb, URZ ;  /* 0x0000000b06077899 */ /* 0x000fe400080006ff */
[----:B------:R-:W-:Y:S02]  /*0cf0*/  USHF.L.U32 UR6, UR6, 0x1, URZ ;  /* 0x0000000106067899 */ /* 0x000fe400080006ff */
[----:B----4-:R-:W-:Y:S01]  /*0d00*/  ULEA UR4, UR5, UR4, 0x18 ;  /* 0x0000000405047291 */ /* 0x010fe2000f8ec0ff */
[----:B------:R-:W2:Y:S11]  /*0d10*/  FENCE.VIEW.ASYNC.S ;  /* 0x00000000000073c6 */ /* 0x000eb60000000000 */
[----:B--2---:R4:W2:Y:S01]  /*0d20*/  SYNCS.EXCH.64 URZ, [UR4+0xf0], UR6 ;  /* 0x0000f00604ff75b2 */ /* 0x0048a20008000100 */
[----:B------:R4:W3:Y:S01]  /*0d30*/  SYNCS.EXCH.64 URZ, [UR4+0x100], UR6 ;  /* 0x0001000604ff75b2 */ /* 0x0008e20008000100 */
[----:B------:R4:W1:Y:S01]  /*0d40*/  SYNCS.EXCH.64 URZ, [UR4+0xf8], UR6 ;  /* 0x0000f80604ff75b2 */ /* 0x0008620008000100 */
[----:B------:R4:W1:Y:S02]  /*0d50*/  SYNCS.EXCH.64 URZ, [UR4+0x108], UR6 ;  /* 0x0001080604ff75b2 */ /* 0x0008640008000100 */
[----:B----4-:R-:W-:Y:S01]  /*0d60*/  NOP ;  /* 0x0000000000007918 */ /* 0x010fe20000000000 */
.L_x_14:
[----:B--23--:R-:W2:Y:S01]  /*0d70*/  LDCU UR4, c[0x0][0x36c] ;  /* 0x00006d80ff0477ac */ /* 0x00cea20008000800 */
[----:B------:R-:W-:Y:S01]  /*0d80*/  ISETP.NE.OR P3, PT, R0, 0x2, !P3 ;  /* 0x000000020000780c */ /* 0x000fe20005f65670 */
[----:B------:R-:W-:Y:S01]  /*0d90*/  NOP ;  /* 0x0000000000007918 */ /* 0x000fe20000000000 */
[----:B------:R-:W-:Y:S01]  /*0da0*/  LOP3.LUT R0, R76, 0x1f, RZ, 0xc0, !PT ;  /* 0x0000001f4c007812 */ /* 0x000fe200078ec0ff */
[----:B------:R-:W-:Y:S02]  /*0db0*/  UISETP.NE.AND UP4, UPT, UR17, URZ, UPT ;  /* 0x000000ff1100728c */ /* 0x000fe4000bf85270 */
[----:B--2---:R-:W-:-:S09]  /*0dc0*/  UISETP.EQ.U32.AND UP5, UPT, UR4, 0x1, UPT ;  /* 0x000000010400788c */ /* 0x004fd2000bfa2070 */
[----:B------:R-:W-:Y:S05]  /*0dd0*/  BRA.U !UP5, `(.L_x_15) ;  /* 0x000000010d087547 */ /* 0x000fea000b800000 */
[----:B-1----:R-:W-:Y:S01]  /*0de0*/  UCGABAR_ARV ;  /* 0x00000000000079c7 */ /* 0x002fe20008000000 */
[----:B------:R-:W-:Y:S05]  /*0df0*/  BRA `(.L_x_16) ;  /* 0x0000000000047947 */ /* 0x000fea0003800000 */
.L_x_15:
[----:B-1----:R-:W-:Y:S01]  /*0e00*/  NOP ;  /* 0x0000000000007918 */ /* 0x002fe20000000000 */
.L_x_16:
[----:B------:R-:W1:Y:S01]  /*0e10*/  S2UR UR8, SR_CTAID.X ;  /* 0x00000000000879c3 */ /* 0x000e620000002500 */
[----:B------:R-:W-:-:S05]  /*0e20*/  CS2R.32 R67, SR_CgaSize ;  /* 0x0000000000437805 */ /* 0x000fca0000008a00 */
[----:B------:R-:W-:-:S05]  /*0e30*/  IMAD R67, R67, -0xa0, RZ ;  /* 0xffffff6043437824 */ /* 0x000fca00078e02ff */
[----:B------:R-:W-:-:S14]  /*0e40*/  R2UR UR5, R67 ;  /* 0x00000000430572ca */ /* 0x000fdc00000e0000 */
[----:B------:R-:W2:Y:S01]  /*0e50*/  LDCU UR5, c[0x0][UR5+0x2b0] ;  /* 0x00005600050577ac */ /* 0x000ea20008000800 */
[----:B------:R-:W-:-:S05]  /*0e60*/  CS2R.32 R67, SR_CgaSize ;  /* 0x0000000000437805 */ /* 0x000fca0000008a00 */
[----:B------:R-:W-:-:S05]  /*0e70*/  IMAD R67, R67, -0xa0, RZ ;  /* 0xffffff6043437824 */ /* 0x000fca00078e02ff */
[----:B------:R-:W-:-:S14]  /*0e80*/  R2UR UR4, R67 ;  /* 0x00000000430472ca */ /* 0x000fdc00000e0000 */
[----:B------:R-:W3:Y:S01]  /*0e90*/  LDCU UR4, c[0x0][UR4+0x2b4] ;  /* 0x00005680040477ac */ /* 0x000ee20008000800 */
[----:B------:R-:W4:Y:S01]  /*0ea0*/  S2UR UR7, SR_CTAID.Y ;  /* 0x00000000000779c3 */ /* 0x000f220000002600 */
[----:B------:R-:W-:-:S05]  /*0eb0*/  CS2R.32 R67, SR_CgaSize ;  /* 0x0000000000437805 */ /* 0x000fca0000008a00 */
[----:B------:R-:W-:-:S05]  /*0ec0*/  IMAD R67, R67, -0xa0, RZ ;  /* 0xffffff6043437824 */ /* 0x000fca00078e02ff */
[----:B------:R-:W-:-:S14]  /*0ed0*/  R2UR UR9, R67 ;  /* 0x00000000430972ca */ /* 0x000fdc00000e0000 */
[----:B------:R-:W3:Y:S01]  /*0ee0*/  LDCU UR9, c[0x0][UR9+0x2a0] ;  /* 0x00005400090977ac */ /* 0x000ee20008000800 */
[----:B------:R-:W-:-:S05]  /*0ef0*/  CS2R.32 R67, SR_CgaSize ;  /* 0x0000000000437805 */ /* 0x000fca0000008a00 */
[----:B------:R-:W-:-:S05]  /*0f00*/  IMAD R67, R67, -0xa0, RZ ;  /* 0xffffff6043437824 */ /* 0x000fca00078e02ff */
[----:B------:R-:W-:-:S14]  /*0f10*/  R2UR UR10, R67 ;  /* 0x00000000430a72ca */ /* 0x000fdc00000e0000 */
[----:B------:R-:W3:Y:S01]  /*0f20*/  LDCU UR10, c[0x0][UR10+0x2a4] ;  /* 0x000054800a0a77ac */ /* 0x000ee20008000800 */
[----:B------:R-:W3:Y:S01]  /*0f30*/  S2UR UR11, SR_CgaCtaId ;  /* 0x00000000000b79c3 */ /* 0x000ee20000008800 */
[----:B------:R-:W3:Y:S01]  /*0f40*/  LDCU UR21, c[0x0][0xb24] ;  /* 0x00016480ff1577ac */ /* 0x000ee20008000800 */
[----:B------:R-:W3:Y:S01]  /*0f50*/  LDCU UR45, c[0x0][0xb24] ;  /* 0x00016480ff2d77ac */ /* 0x000ee20008000800 */
[----:B-1----:R-:W-:-:S05]  /*0f60*/  I2FP.F32.U32 R3, UR8 ;  /* 0x0000000800037c45 */ /* 0x002fca0008201000 */
[----:B------:R-:W1:Y:S01]  /*0f70*/  S2UR UR36, SR_CTAID.Z ;  /* 0x00000000002479c3 */ /* 0x000e620000002700 */
[----:B------:R-:W1:Y:S01]  /*0f80*/  LDCU UR27, c[0x0][0xb30] ;  /* 0x00016600ff1b77ac */ /* 0x000e620008000800 */
[----:B--2---:R-:W-:Y:S01]  /*0f90*/  FMUL R3, R3, UR5 ;  /* 0x0000000503037c20 */ /* 0x004fe20008400000 */
[----:B------:R-:W-:Y:S01]  /*0fa0*/  UMOV UR16, UR8 ;  /* 0x0000000800107c82 */ /* 0x000fe20008000000 */
[----:B----4-:R-:W-:Y:S01]  /*0fb0*/  I2FP.F32.U32 R2, UR7 ;  /* 0x0000000700027c45 */ /* 0x010fe20008201000 */
[----:B------:R-:W-:-:S03]  /*0fc0*/  UMOV UR20, UR7 ;  /* 0x0000000700147c82 */ /* 0x000fc60008000000 */
[----:B------:R-:W2:Y:S01]  /*0fd0*/  F2I.U32.TRUNC.NTZ R3, R3 ;  /* 0x0000000300037305 */ /* 0x000ea2000020f000 */
[----:B---3--:R-:W-:Y:S01]  /*0fe0*/  UISETP.GE.AND UP2, UPT, UR21, 0x1, UPT ;  /* 0x000000011500788c */ /* 0x008fe2000bf46270 */
[----:B------:R-:W-:Y:S01]  /*0ff0*/  FMUL R2, R2, UR4 ;  /* 0x0000000402027c20 */ /* 0x000fe20008400000 */
[----:B------:R-:W-:-:S05]  /*1000*/  USHF.L.U32 UR28, UR11, 0xa, URZ ;  /* 0x0000000a0b1c7899 */ /* 0x000fca00080006ff */
[----:B------:R-:W3:Y:S01]  /*1010*/  F2I.U32.TRUNC.NTZ R2, R2 ;  /* 0x0000000200027305 */ /* 0x000ee2000020f000 */
[----:B--2---:R-:W-:Y:S02]  /*1020*/  R2UR UR4, R3 ;  /* 0x00000000030472ca */ /* 0x004fe400000e0000 */
[----:B---3--:R-:W-:Y:S02]  /*1030*/  R2UR UR6, R2 ;  /* 0x00000000020672ca */ /* 0x008fe400000e0000 */
[----:B------:R-:W-:-:S09]  /*1040*/  PRMT R2, RZ, 0x7610, R2 ;  /* 0x00007610ff027816 */ /* 0x000fd20000000002 */
[----:B------:R-:W-:-:S04]  /*1050*/  UIADD3 UR5, UPT, UPT, -UR4, URZ, URZ ;  /* 0x000000ff04057290 */ /* 0x000fc8000fffe1ff */
[----:B------:R-:W-:Y:S02]  /*1060*/  UIMAD UR5, UR9, UR5, UR8 ;  /* 0x00000005090572a4 */ /* 0x000fe4000f8e0208 */
[----:B------:R-:W-:-:S04]  /*1070*/  UIADD3 UR4, UPT, UPT, -UR6, URZ, URZ ;  /* 0x000000ff06047290 */ /* 0x000fc8000fffe1ff */
[----:B------:R-:W-:Y:S01]  /*1080*/  IMAD.U32 R67, RZ, RZ, UR5 ;  /* 0x00000005ff437e24 */ /* 0x000fe2000f8e00ff */
[----:B------:R-:W-:-:S06]  /*1090*/  UIMAD UR4, UR10, UR4, UR7 ;  /* 0x000000040a0472a4 */ /* 0x000fcc000f8e0207 */
[----:B------:R-:W-:Y:S01]  /*10a0*/  IMAD.U32 R66, RZ, RZ, UR4 ;  /* 0x00000004ff427e24 */ /* 0x000fe2000f8e00ff */
[----:B-1----:R-:W-:Y:S06]  /*10b0*/  BRA.U UP4, `(.L_x_17) ;  /* 0x00000001042c7547 */ /* 0x002fec000b800000 */
[----:B------:R-:W-:Y:S02]  /*10c0*/  R2UR UR5, R66 ;  /* 0x00000000420572ca */ /* 0x000fe400000e0000 */
[----:B------:R-:W-:-:S11]  /*10d0*/  R2UR UR4, R67 ;  /* 0x00000000430472ca */ /* 0x000fd600000e0000 */
[----:B------:R-:W-:Y:S02]  /*10e0*/  UISETP.NE.AND UP0, UPT, UR5, URZ, UPT ;  /* 0x000000ff0500728c */ /* 0x000fe4000bf05270 */
[----:B------:R-:W-:Y:S02]  /*10f0*/  UISETP.NE.AND UP1, UPT, UR5, 0x1, UPT ;  /* 0x000000010500788c */ /* 0x000fe4000bf25270 */
[----:B------:R-:W-:-:S04]  /*1100*/  UISETP.EQ.OR UP0, UPT, UR4, URZ, !UP0 ;  /* 0x000000ff0400728c */ /* 0x000fc8000c702670 */
[----:B------:R-:W-:Y:S02]  /*1110*/  USEL UR5, URZ, 0x1, !UP0 ;  /* 0x00000001ff057887 */ /* 0x000fe4000c000000 */
[----:B------:R-:W-:Y:S02]  /*1120*/  UISETP.NE.AND UP0, UPT, UR4, URZ, UPT ;  /* 0x000000ff0400728c */ /* 0x000fe4000bf05270 */
[----:B------:R-:W-:-:S04]  /*1130*/  USEL UR4, URZ, 0x2, UP1 ;  /* 0x00000002ff047887 */ /* 0x000fc80008800000 */
[----:B------:R-:W-:-:S04]  /*1140*/  USEL UR4, UR4, 0x2, UP0 ;  /* 0x0000000204047887 */ /* 0x000fc80008000000 */
[----:B------:R-:W-:-:S06]  /*1150*/  UIADD3 UR4, UPT, UPT, UR5, UR4, URZ ;  /* 0x0000000405047290 */ /* 0x000fcc000fffe0ff */
[----:B------:R-:W-:Y:S02]  /*1160*/  IMAD.U32 R2, RZ, RZ, UR4 ;  /* 0x00000004ff027e24 */ /* 0x000fe4000f8e00ff */
.L_x_17:
[----:B------:R-:W-:Y:S05]  /*1170*/  BRA.U !UP2, `(.L_x_18) ;  /* 0x000000010ad47547 */ /* 0x000fea000b800000 */
[----:B------:R-:W1:Y:S01]  /*1180*/  LDCU.128 UR12, c[0x0][0xb10] ;  /* 0x00016200ff0c77ac */ /* 0x000e620008000c00 */
[----:B------:R-:W2:Y:S01]  /*1190*/  LDCU UR6, c[0x0][0x370] ;  /* 0x00006e00ff0677ac */ /* 0x000ea20008000800 */
[----:B------:R-:W3:Y:S01]  /*11a0*/  LDCU UR5, c[0x0][0x374] ;  /* 0x00006e80ff0577ac */ /* 0x000ee20008000800 */
[----:B------:R-:W4:Y:S01]  /*11b0*/  LDCU UR26, c[0x0][0xb0c] ;  /* 0x00016180ff1a77ac */ /* 0x000f220008000800 */
[----:B------:R-:W4:Y:S01]  /*11c0*/  LDCU UR4, c[0x0][0xb20] ;  /* 0x00016400ff0477ac */ /* 0x000f220008000800 */
[----:B------:R-:W4:Y:S01]  /*11d0*/  LDCU.64 UR8, c[0x0][0xb28] ;  /* 0x00016500ff0877ac */ /* 0x000f220008000a00 */
[----:B-1----:R-:W-:Y:S02]  /*11e0*/  UISETP.NE.AND UP0, UPT, UR14, 0x1, UPT ;  /* 0x000000010e00788c */ /* 0x002fe4000bf05270 */
[----:B---3--:R-:W-:Y:S02]  /*11f0*/  UIMAD.WIDE.U32 UR10, UR5, UR15, URZ ;  /* 0x0000000f050a72a5 */ /* 0x008fe4000f8e00ff */
[----:B--2---:R-:W-:-:S02]  /*1200*/  UIMAD.WIDE.U32 UR22, UR6, UR12, URZ ;  /* 0x0000000c061672a5 */ /* 0x004fc4000f8e00ff */
[----:B----4-:R-:W-:Y:S02]  /*1210*/  UISETP.NE.AND UP1, UPT, UR26, 0x1, UPT ;  /* 0x000000011a00788c */ /* 0x010fe4000bf25270 */
[----:B------:R-:W-:Y:S01]  /*1220*/  UISETP.NE.AND UP2, UPT, UR21, 0x1, UPT ;  /* 0x000000011500788c */ /* 0x000fe2000bf45270 */
[----:B------:R-:W-:Y:S02]  /*1230*/  UMOV UR10, UR11 ;  /* 0x0000000b000a7c82 */ /* 0x000fe40008000000 */
[----:B------:R-:W-:Y:S01]  /*1240*/  UMOV UR22, UR23 ;  /* 0x0000001700167c82 */ /* 0x000fe20008000000 */
[----:B------:R-:W-:Y:S02]  /*1250*/  @UP0 USHF.R.U32.HI UR5, URZ, UR4, UR10 ;  /* 0x00000004ff050299 */ /* 0x000fe4000801160a */
[----:B------:R-:W-:Y:S02]  /*1260*/  UIMAD.WIDE.U32 UR24, UR20, UR15, URZ ;  /* 0x0000000f141872a5 */ /* 0x000fe4000f8e00ff */
[----:B------:R-:W-:-:S02]  /*1270*/  UIMAD.WIDE.U32 UR10, UR5, UR8, URZ ;  /* 0x00000008050a72a5 */ /* 0x000fc4000f8e00ff */
[----:B------:R-:W-:Y:S02]  /*1280*/  @UP1 USHF.R.U32.HI UR6, URZ, UR13, UR22 ;  /* 0x0000000dff061299 */ /* 0x000fe40008011616 */
[----:B------:R-:W-:Y:S02]  /*1290*/  UIMAD.WIDE.U32 UR18, UR16, UR12, URZ ;  /* 0x0000000c101272a5 */ /* 0x000fe4000f8e00ff */
[----:B------:R-:W-:Y:S01]  /*12a0*/  UIMAD.WIDE.U32 UR22, UR6, UR8, URZ ;  /* 0x00000008061672a5 */ /* 0x000fe2000f8e00ff */
[----:B------:R-:W-:Y:S01]  /*12b0*/  UMOV UR24, UR25 ;  /* 0x0000001900187c82 */ /* 0x000fe20008000000 */
[----:B------:R-:W-:Y:S01]  /*12c0*/  UMOV UR10, UR11 ;  /* 0x0000000b000a7c82 */ /* 0x000fe20008000000 */
[----:B------:R-:W-:Y:S02]  /*12d0*/  USHF.R.U32.HI UR24, URZ, UR4, UR24 ;  /* 0x00000004ff187299 */ /* 0x000fe40008011618 */
[----:B------:R-:W-:Y:S02]  /*12e0*/  @UP2 USHF.R.U32.HI UR5, URZ, UR9, UR10 ;  /* 0x00000009ff052299 */ /* 0x000fe4000801160a */
[----:B------:R-:W-:Y:S01]  /*12f0*/  UMOV UR7, UR23 ;  /* 0x0000001700077c82 */ /* 0x000fe20008000000 */
[----:B------:R-:W-:Y:S01]  /*1300*/  UMOV UR18, UR19 ;  /* 0x0000001300127c82 */ /* 0x000fe20008000000 */
[----:B------:R-:W-:-:S02]  /*1310*/  @UP2 USHF.R.U32.HI UR6, URZ, UR9, UR7 ;  /* 0x00000009ff062299 */ /* 0x000fc40008011607 */
[----:B------:R-:W-:Y:S02]  /*1320*/  USHF.R.U32.HI UR18, URZ, UR13, UR18 ;  /* 0x0000000dff127299 */ /* 0x000fe40008011612 */
[----:B------:R-:W-:Y:S02]  /*1330*/  USEL UR4, UR20, UR24, !UP0 ;  /* 0x0000001814047287 */ /* 0x000fe4000c000000 */
[----:B------:R-:W-:Y:S02]  /*1340*/  UIMAD UR7, UR5, UR21, URZ ;  /* 0x00000015050772a4 */ /* 0x000fe4000f8e02ff */
[----:B------:R-:W-:Y:S02]  /*1350*/  USEL UR5, UR16, UR18, !UP1 ;  /* 0x0000001210057287 */ /* 0x000fe4000c800000 */
[----:B------:R-:W-:Y:S02]  /*1360*/  UIMAD UR12, UR6, UR21, URZ ;  /* 0x00000015060c72a4 */ /* 0x000fe4000f8e02ff */
[----:B------:R-:W-:-:S02]  /*1370*/  UISETP.GE.AND UP0, UPT, UR4, UR7, UPT ;  /* 0x000000070400728c */ /* 0x000fc4000bf06270 */
[----:B------:R-:W-:Y:S02]  /*1380*/  UIMAD.WIDE.U32 UR10, UR4, UR8, URZ ;  /* 0x00000008040a72a5 */ /* 0x000fe4000f8e00ff */
[----:B------:R-:W-:Y:S02]  /*1390*/  UISETP.GE.OR UP0, UPT, UR5, UR12, UP0 ;  /* 0x0000000c0500728c */ /* 0x000fe40008706670 */
[----:B------:R-:W-:Y:S02]  /*13a0*/  UIMAD.WIDE.U32 UR12, UR5, UR8, URZ ;  /* 0x00000008050c72a5 */ /* 0x000fe4000f8e00ff */
[----:B------:R-:W-:Y:S01]  /*13b0*/  UIADD3 UR10, UPT, UPT, -UR4, URZ, URZ ;  /* 0x000000ff040a7290 */ /* 0x000fe2000fffe1ff */
[----:B------:R-:W-:Y:S01]  /*13c0*/  UMOV UR8, UR11 ;  /* 0x0000000b00087c82 */ /* 0x000fe20008000000 */
[----:B------:R-:W-:Y:S02]  /*13d0*/  UIADD3 UR11, UPT, UPT, -UR5, URZ, URZ ;  /* 0x000000ff050b7290 */ /* 0x000fe4000fffe1ff */
[----:B------:R-:W-:-:S03]  /*13e0*/  USHF.R.U32.HI UR8, URZ, UR9, UR8 ;  /* 0x00000009ff087299 */ /* 0x000fc60008011608 */
[----:B------:R-:W-:Y:S01]  /*13f0*/  @!UP0 UMOV UR7, UR13 ;  /* 0x0000000d00078c82 */ /* 0x000fe20008000000 */
[----:B------:R-:W-:Y:S02]  /*1400*/  UIMAD UR20, UR14, UR10, UR20 ;  /* 0x0000000a0e1472a4 */ /* 0x000fe4000f8e0214 */
[----:B------:R-:W-:Y:S02]  /*1410*/  USEL UR8, UR4, UR8, !UP2 ;  /* 0x0000000804087287 */ /* 0x000fe4000d000000 */
[----:B------:R-:W-:Y:S02]  /*1420*/  @!UP0 USHF.R.U32.HI UR7, URZ, UR9, UR7 ;  /* 0x00000009ff078299 */ /* 0x000fe40008011607 */
[----:B------:R-:W-:Y:S02]  /*1430*/  UIADD3 UR9, UPT, UPT, -UR8, URZ, URZ ;  /* 0x000000ff08097290 */ /* 0x000fe4000fffe1ff */
[----:B------:R-:W-:Y:S02]  /*1440*/  @!UP0 USEL UR7, UR5, UR7, !UP2 ;  /* 0x0000000705078287 */ /* 0x000fe4000d000000 */
[----:B------:R-:W-:-:S02]  /*1450*/  UIMAD UR9, UR21, UR9, UR4 ;  /* 0x00000009150972a4 */ /* 0x000fc4000f8e0204 */
[----:B------:R-:W-:Y:S02]  /*1460*/  @!UP0 UIADD3 UR8, UPT, UPT, UR8, -UR7, URZ ;  /* 0x8000000708088290 */ /* 0x000fe4000fffe0ff */
[----:B------:R-:W-:Y:S02]  /*1470*/  @!UP0 UIMAD UR6, UR9, UR6, UR7 ;  /* 0x00000006090682a4 */ /* 0x000fe4000f8e0207 */
[----:B------:R-:W-:Y:S02]  /*1480*/  @!UP0 UIMAD UR4, UR8, UR21, UR5 ;  /* 0x00000015080482a4 */ /* 0x000fe4000f8e0205 */
[----:B------:R-:W-:Y:S02]  /*1490*/  UIMAD UR16, UR26, UR11, UR16 ;  /* 0x0000000b1a1072a4 */ /* 0x000fe4000f8e0210 */
[----:B------:R-:W-:Y:S01]  /*14a0*/  UIMAD UR20, UR4, UR14, UR20 ;  /* 0x0000000e041472a4 */ /* 0x000fe2000f8e0214 */
[----:B------:R-:W-:Y:S02]  /*14b0*/  @!UP0 UMOV UR5, UR6 ;  /* 0x0000000600058c82 */ /* 0x000fe40008000000 */
[----:B------:R-:W-:-:S12]  /*14c0*/  UIMAD UR16, UR5, UR26, UR16 ;  /* 0x0000001a051072a4 */ /* 0x000fd8000f8e0210 */
.L_x_18:
[----:B------:R-:W-:Y:S02]  /*14d0*/  UISETP.NE.AND UP1, UPT, UR27, 0x1, UPT ;  /* 0x000000011b00788c */ /* 0x000fe4000bf25270 */
[----:B------:R-:W-:Y:S02]  /*14e0*/  UISETP.NE.AND UP0, UPT, UR17, 0x2, UPT ;  /* 0x000000021100788c */ /* 0x000fe4000bf05270 */
[----:B------:R-:W-:-:S05]  /*14f0*/  ULOP3.LUT UR28, UR28, 0x400, URZ, 0xc0, !UPT ;  /* 0x000004001c1c7892 */ /* 0x000fca000f8ec0ff */
[----:B------:R-:W-:Y:S07]  /*1500*/  BRA.U UP1, `(.L_x_19) ;  /* 0x0000000101447547 */ /* 0x000fee000b800000 */
[----:B------:R-:W1:Y:S01]  /*1510*/  LDCU.128 UR8, c[0x0][0xb10] ;  /* 0x00016200ff0877ac */ /* 0x000e620008000c00 */
[----:B------:R-:W2:Y:S01]  /*1520*/  LDCU UR12, c[0x0][0xb0c] ;  /* 0x00016180ff0c77ac */ /* 0x000ea20008000800 */
[----:B------:R-:W3:Y:S01]  /*1530*/  LDCU UR13, c[0x0][0xb20] ;  /* 0x00016400ff0d77ac */ /* 0x000ee20008000800 */
[----:B-1----:R-:W-:Y:S02]  /*1540*/  UIMAD.WIDE.U32 UR6, UR16, UR8, URZ ;  /* 0x00000008100672a5 */ /* 0x002fe4000f8e00ff */
[----:B------:R-:W-:Y:S02]  /*1550*/  UIMAD.WIDE.U32 UR4, UR20, UR11, URZ ;  /* 0x0000000b140472a5 */ /* 0x000fe4000f8e00ff */
[----:B--2---:R-:W-:Y:S02]  /*1560*/  UISETP.NE.AND UP2, UPT, UR12, 0x1, UPT ;  /* 0x000000010c00788c */ /* 0x004fe4000bf45270 */
[----:B------:R-:W-:Y:S01]  /*1570*/  UISETP.NE.AND UP1, UPT, UR10, 0x1, UPT ;  /* 0x000000010a00788c */ /* 0x000fe2000bf25270 */
[----:B------:R-:W-:-:S02]  /*1580*/  UMOV UR6, UR7 ;  /* 0x0000000700067c82 */ /* 0x000fc40008000000 */
[----:B------:R-:W-:Y:S01]  /*1590*/  UMOV UR4, UR5 ;  /* 0x0000000500047c82 */ /* 0x000fe20008000000 */
[----:B------:R-:W-:Y:S02]  /*15a0*/  USHF.R.U32.HI UR6, URZ, UR9, UR6 ;  /* 0x00000009ff067299 */ /* 0x000fe40008011606 */
[----:B---3--:R-:W-:Y:S02]  /*15b0*/  USHF.R.U32.HI UR4, URZ, UR13, UR4 ;  /* 0x0000000dff047299 */ /* 0x008fe40008011604 */
[----:B------:R-:W-:Y:S02]  /*15c0*/  USEL UR5, UR16, UR6, !UP2 ;  /* 0x0000000610057287 */ /* 0x000fe4000d000000 */
[----:B------:R-:W-:-:S04]  /*15d0*/  USEL UR4, UR20, UR4, !UP1 ;  /* 0x0000000414047287 */ /* 0x000fc8000c800000 */
[----:B------:R-:W-:Y:S02]  /*15e0*/  UIADD3 UR6, UPT, UPT, UR5, -UR4, URZ ;  /* 0x8000000405067290 */ /* 0x000fe4000fffe0ff */
[----:B------:R-:W-:Y:S02]  /*15f0*/  UIADD3 UR4, UPT, UPT, -UR5, UR4, URZ ;  /* 0x0000000405047290 */ /* 0x000fe4000fffe1ff */
[----:B------:R-:W-:Y:S02]  /*1600*/  UIMAD UR20, UR6, UR10, UR20 ;  /* 0x0000000a061472a4 */ /* 0x000fe4000f8e0214 */
[----:B------:R-:W-:-:S12]  /*1610*/  UIMAD UR16, UR4, UR12, UR16 ;  /* 0x0000000c041072a4 */ /* 0x000fd8000f8e0210 */
.L_x_19:
[----:B------:R-:W-:Y:S05]  /*1620*/  BRA.U !UP5, `(.L_x_20) ;  /* 0x000000010d0c7547 */ /* 0x000fea000b800000 */
[----:B------:R-:W-:Y:S01]  /*1630*/  UCGABAR_WAIT ;  /* 0x0000000000007dc7 */ /* 0x000fe20008000000 */
[----:B------:R-:W-:Y:S01]  /*1640*/  CCTL.IVALL ;  /* 0x00000000ff00798f */ /* 0x000fe20002000000 */
[----:B------:R-:W-:Y:S05]  /*1650*/  BRA `(.L_x_21) ;  /* 0x0000000000047947 */ /* 0x000fea0003800000 */
.L_x_20:
[----:B------:R-:W-:Y:S06]  /*1660*/  BAR.SYNC.DEFER_BLOCKING 0x0 ;  /* 0x0000000000007b1d */ /* 0x000fec0000010000 */
.L_x_21:
[----:B------:R-:W-:Y:S05]  /*1670*/  BRA.U UP0, `(.L_x_22) ;  /* 0x0000001100c47547 */ /* 0x000fea000b800000 */
[----:B------:R-:W1:Y:S01]  /*1680*/  LDCU UR6, c[0x0][0x38c] ;  /* 0x00007180ff0677ac */ /* 0x000e620008000800 */
[----:B------:R-:W2:Y:S01]  /*1690*/  S2UR UR8, SR_CgaCtaId ;  /* 0x00000000000879c3 */ /* 0x000ea20000008800 */
[----:B------:R-:W-:Y:S01]  /*16a0*/  PLOP3.LUT P1, PT, PT, PT, UP3, 0x80, 0x8 ;  /* 0x000000000008781c */ /* 0x000fe20003f2f038 */
[----:B------:R-:W-:Y:S01]  /*16b0*/  IMAD.MOV.U32 R12, RZ, RZ, 0x1 ;  /* 0x00000001ff0c7424 */ /* 0x000fe200078e00ff */
[----:B------:R-:W-:Y:S01]  /*16c0*/  UMOV UR7, 0x400 ;  /* 0x0000040000077882 */ /* 0x000fe20000000000 */
[----:B------:R-:W-:Y:S01]  /*16d0*/  UISETP.NE.AND UP1, UPT, UR17, URZ, UPT ;  /* 0x000000ff1100728c */ /* 0x000fe2000bf25270 */
[----:B------:R-:W-:Y:S02]  /*16e0*/  ISETP.EQ.OR P2, PT, R0, RZ, P3 ;  /* 0x000000ff0000720c */ /* 0x000fe40001f42670 */
[----:B------:R-:W-:Y:S02]  /*16f0*/  CS2R R10, SRZ ;  /* 0x00000000000a7805 */ /* 0x000fe4000001ff00 */
[----:B------:R-:W-:Y:S01]  /*1700*/  PLOP3.LUT P1, PT, P1, PT, PT, 0x8, 0x80 ;  /* 0x000000000080781c */ /* 0x000fe20000f2e170 */
[----:B------:R-:W-:Y:S01]  /*1710*/  IMAD.MOV.U32 R9, RZ, RZ, RZ ;  /* 0x000000ffff097224 */ /* 0x000fe200078e00ff */
[----:B------:R-:W3:Y:S01]  /*1720*/  LDCU UR40, c[0x0][0x370] ;  /* 0x00006e00ff2877ac */ /* 0x000ee20008000800 */
[----:B------:R-:W-:Y:S01]  /*1730*/  IMAD.MOV.U32 R8, RZ, RZ, 0x1 ;  /* 0x00000001ff087424 */ /* 0x000fe200078e00ff */
[----:B------:R-:W4:Y:S01]  /*1740*/  LDCU.64 UR26, c[0x0][0x348] ;  /* 0x00006900ff1a77ac */ /* 0x000f220008000a00 */
[----:B-1----:R-:W-:-:S02]  /*1750*/  UIADD3 UR5, UPT, UPT, UR6, 0x1f, URZ ;  /* 0x0000001f06057890 */ /* 0x002fc4000fffe0ff */
[----:B------:R-:W-:Y:S02]  /*1760*/  USHF.R.U32.HI UR44, URZ, 0x5, UR28 ;  /* 0x00000005ff2c7899 */ /* 0x000fe4000801161c */
[----:B------:R-:W-:Y:S02]  /*1770*/  USHF.R.S32.HI UR4, URZ, 0x1f, UR5 ;  /* 0x0000001fff047899 */ /* 0x000fe40008011405 */
[----:B------:R-:W-:Y:S02]  /*1780*/  UIADD3 UR46, UPT, UPT, UR6, 0x3e, URZ ;  /* 0x0000003e062e7890 */ /* 0x000fe4000fffe0ff */
[----:B------:R-:W-:Y:S02]  /*1790*/  ULEA.HI UR4, UR4, UR5, URZ, 0x5 ;  /* 0x0000000504047291 */ /* 0x000fe4000f8f28ff */
[----:B------:R-:W-:Y:S02]  /*17a0*/  UIADD3 UR5, UPT, UPT, UR6, -0x1, URZ ;  /* 0xffffffff06057890 */ /* 0x000fe4000fffe0ff */
[----:B------:R-:W-:-:S02]  /*17b0*/  USHF.R.S32.HI UR42, URZ, 0x5, UR4 ;  /* 0x00000005ff2a7899 */ /* 0x000fc40008011404 */
[----:B------:R-:W-:Y:S02]  /*17c0*/  UISETP.GE.U32.AND UP2, UPT, UR5, -0x3f, UPT ;  /* 0xffffffc10500788c */ /* 0x000fe4000bf46070 */
[----:B------:R-:W-:Y:S02]  /*17d0*/  UISETP.LT.U32.AND UP0, UPT, UR42, 0x4, UPT ;  /* 0x000000042a00788c */ /* 0x000fe4000bf01070 */
[----:B--2---:R-:W-:Y:S02]  /*17e0*/  ULEA UR7, UR8, UR7, 0x18 ;  /* 0x0000000708077291 */ /* 0x004fe4000f8ec0ff */
[----:B------:R-:W-:Y:S02]  /*17f0*/  USEL UR41, UR42, 0x4, UP0 ;  /* 0x000000042a297887 */ /* 0x000fe40008000000 */
[----:B------:R-:W-:Y:S02]  /*1800*/  ULEA UR29, UR28, UR7, 0x2 ;  /* 0x000000071c1d7291 */ /* 0x000fe4000f8e10ff */
[----:B------:R-:W-:-:S02]  /*1810*/  UIADD3 UR21, UPT, UPT, UR41, -0x1, URZ ;  /* 0xffffffff29157890 */ /* 0x000fc4000fffe0ff */
[----:B------:R-:W-:Y:S01]  /*1820*/  @UP2 UIADD3 UR21, UPT, UPT, UR41, URZ, URZ ;  /* 0x000000ff29152290 */ /* 0x000fe2000fffe0ff */
[----:B------:R-:W1:Y:S01]  /*1830*/  LDCU UR39, c[0x0][0x374] ;  /* 0x00006e80ff2777ac */ /* 0x000e620008000800 */
[----:B------:R-:W-:Y:S02]  /*1840*/  USEL UR24, UR53, 0x2, UP1 ;  /* 0x0000000235187887 */ /* 0x000fe40008800000 */
[----:B------:R-:W-:Y:S02]  /*1850*/  UIADD3 UR29, UPT, UPT, UR29, 0x8800, URZ ;  /* 0x000088001d1d7890 */ /* 0x000fe4000fffe0ff */
[----:B------:R-:W-:Y:S02]  /*1860*/  UIADD3 UR43, UPT, UPT, UR42, -UR41, URZ ;  /* 0x800000292a2b7290 */ /* 0x000fe4000fffe0ff */
[----:B------:R-:W-:Y:S01]  /*1870*/  UIADD3 UR21, UPT, UPT, UR21, 0x1, URZ ;  /* 0x0000000115157890 */ /* 0x000fe2000fffe0ff */
[----:B---34-:R-:W-:-:S11]  /*1880*/  UMOV UR5, URZ ;  /* 0x000000ff00057c82 */ /* 0x018fd60008000000 */
.L_x_42:
[----:B------:R-:W2:Y:S02]  /*1890*/  S2UR UR4, SR_CgaCtaId ;  /* 0x00000000000479c3 */ /* 0x000ea40000008800 */
[----:B--2---:R-:W-:-:S09]  /*18a0*/  UISETP.NE.AND UP0, UPT, UR4, URZ, UPT ;  /* 0x000000ff0400728c */ /* 0x004fd2000bf05270 */
[----:B-1----:R-:W-:Y:S05]  /*18b0*/  BRA.U UP0, `(.L_x_23) ;  /* 0x0000000100287547 */ /* 0x002fea000b800000 */
[----:B------:R-:W-:Y:S02]  /*18c0*/  LEA R0, R9, UR7, 0x3 ;  /* 0x0000000709007c11 */ /* 0x000fe4000f8e18ff */
[----:B------:R-:W-:-:S04]  /*18d0*/  SHF.L.U32 R3, R8, 0x1f, RZ ;  /* 0x0000001f08037819 */ /* 0x000fc800000006ff */
[----:B------:R-:W2:Y:S02]  /*18e0*/  SYNCS.PHASECHK.TRANS64.TRYWAIT P0, [R0+URZ+0x100], R3 ;  /* 0x00010003000075a7 */ /* 0x000ea400080011ff */
[----:B--2---:R-:W-:Y:S05]  /*18f0*/  @!P0 BRA `(.L_x_24) ;  /* 0x0000008c007c8947 */ /* 0x004fea0003800000 */
.L_x_174:
[----:B------:R3:W-:Y:S01]  /*1900*/  SYNCS.ARRIVE.TRANS64.A1T0 RZ, [R0+URZ+0xf0], RZ ;  /* 0x0000f0ff00ff79a7 */ /* 0x0007e200081000ff */
[----:B------:R-:W-:-:S05]  /*1910*/  VIADD R9, R9, 0x1 ;  /* 0x0000000109097836 */ /* 0x000fca0000000000 */
[----:B------:R-:W-:-:S04]  /*1920*/  ISETP.NE.AND P0, PT, R9, 0x2, PT ;  /* 0x000000020900780c */ /* 0x000fc80003f05270 */
[----:B--2---:R-:W-:Y:S02]  /*1930*/  SEL R3, RZ, 0x1, P0 ;  /* 0x00000001ff037807 */ /* 0x004fe40000000000 */
[----:B------:R-:W-:Y:S02]  /*1940*/  SEL R9, R9, RZ, P0 ;  /* 0x000000ff09097207 */ /* 0x000fe40000000000 */
[----:B------:R-:W-:-:S07]  /*1950*/  LOP3.LUT R8, R8, R3, RZ, 0x3c, !PT ;  /* 0x0000000308087212 */ /* 0x000fce00078e3cff */
.L_x_23:
[----:B------:R-:W-:Y:S01]  /*1960*/  ULEA UR4, UR5, UR7, 0x3 ;  /* 0x0000000705047291 */ /* 0x000fe2000f8e18ff */
[----:B---3--:R-:W-:Y:S01]  /*1970*/  SHF.L.U32 R0, R12, 0x1f, RZ ;  /* 0x0000001f0c007819 */ /* 0x008fe200000006ff */
[----:B------:R-:W-:Y:S02]  /*1980*/  UISETP.GE.U32.AND UP0, UPT, UR46, 0x3f, UPT ;  /* 0x0000003f2e00788c */ /* 0x000fe4000bf06070 */
[----:B------:R-:W-:Y:S02]  /*1990*/  USHF.L.U32 UR11, UR20, 0x8, URZ ;  /* 0x00000008140b7899 */ /* 0x000fe400080006ff */
[----:B------:R-:W-:Y:S01]  /*19a0*/  ULEA UR35, UR16, UR44, 0x6 ;  /* 0x0000002c10237291 */ /* 0x000fe2000f8e30ff */
[----:B------:R-:W-:Y:S02]  /*19b0*/  UMOV UR13, URZ ;  /* 0x000000ff000d7c82 */ /* 0x000fe40008000000 */
[----:B------:R2:W3:Y:S02]  /*19c0*/  SYNCS.PHASECHK.TRANS64.TRYWAIT P0, [UR4+0x20], R0 ;  /* 0x00002000ff0075a7 */ /* 0x0004e40008001104 */
[----:B------:R-:W-:Y:S07]  /*19d0*/  BRA.U !UP0, `(.L_x_25) ;  /* 0x0000000108c07547 */ /* 0x000fee000b800000 */
[----:B------:R-:W-:Y:S01]  /*19e0*/  UMOV UR6, URZ ;  /* 0x000000ff00067c82 */ /* 0x000fe20008000000 */
[----:B------:R-:W-:-:S05]  /*19f0*/  UMOV UR4, UR5 ;  /* 0x0000000500047c82 */ /* 0x000fca0008000000 */
.L_x_31:
[----:B------:R-:W-:Y:S01]  /*1a00*/  ULEA UR33, UR4, UR7, 0x3 ;  /* 0x0000000704217291 */ /* 0x000fe2000f8e18ff */
[----:B---3--:R-:W-:Y:S01]  /*1a10*/  @!P3 MOV R2, 0xa000 ;  /* 0x0000a0000002b802 */ /* 0x008fe20000000f00 */
[----:B-1-3--:R-:W-:Y:S10]  /*1a20*/  @P0 BRA `(.L_x_26) ;  /* 0x00000000000c0947 */ /* 0x00aff40003800000 */
[----:B------:R-:W-:-:S04]  /*1a30*/  SHF.L.U32 R3, R12, 0x1f, RZ ;  /* 0x0000001f0c037819 */ /* 0x000fc800000006ff */
[----:B------:R-:W3:Y:S02]  /*1a40*/  SYNCS.PHASECHK.TRANS64.TRYWAIT P0, [UR33+0x20], R3 ;  /* 0x00002003ff0075a7 */ /* 0x000ee40008001121 */
[----:B---3--:R-:W-:Y:S05]  /*1a50*/  @!P0 BRA `(.L_x_27) ;  /* 0x0000008c00388947 */ /* 0x008fea0003800000 */
.L_x_26:
[----:B------:R3:W-:Y:S01]  /*1a60*/  @!P3 SYNCS.ARRIVE.TRANS64 RZ, [UR33], R2 ;  /* 0x00000002ffffb9a7 */ /* 0x0007e20008000021 */
[----:B------:R-:W-:-:S04]  /*1a70*/  ULOP3.LUT UR5, UR24, 0x2, URZ, 0xfc, !UPT ;  /* 0x0000000218057892 */ /* 0x000fc8000f8efcff */
[----:B------:R-:W-:-:S09]  /*1a80*/  UISETP.NE.AND UP0, UPT, UR5, 0x2, UPT ;  /* 0x000000020500788c */ /* 0x000fd2000bf05270 */
[----:B------:R-:W-:Y:S05]  /*1a90*/  BRA.U UP0, `(.L_x_28) ;  /* 0x0000000100047547 */ /* 0x000fea000b800000 */
[----:B-1----:R-:W-:Y:S05]  /*1aa0*/  BPT.TRAP 0x1 ;  /* 0x000000040000795c */ /* 0x002fea0000300000 */
.L_x_28:
[----:B------:R-:W-:Y:S04]  /*1ab0*/  BSSY.RECONVERGENT B0, `(.L_x_29) ;  /* 0x0000003000007945 */ /* 0x000fe80003800200 */
[----:B------:R-:W-:Y:S05]  /*1ac0*/  @P2 BRA `(.L_x_30) ;  /* 0x0000000000042947 */ /* 0x000fea0003800000 */
[----:B-1----:R-:W-:Y:S05]  /*1ad0*/  BPT.TRAP 0x1 ;  /* 0x000000040000795c */ /* 0x002fea0000300000 */
.L_x_30:
[----:B-1----:R-:W-:Y:S05]  /*1ae0*/  BSYNC.RECONVERGENT B0 ;  /* 0x0000000000007941 */ /* 0x002fea0003800200 */
.L_x_29:
[----:B------:R-:W-:Y:S02]  /*1af0*/  UIADD3 UR5, UPT, UPT, UR4, 0x1, URZ ;  /* 0x0000000104057890 */ /* 0x000fe4000fffe0ff */
[----:B------:R-:W-:Y:S02]  /*1b00*/  UIADD3 UR16, UP1, UPT, UR26, 0x80, URZ ;  /* 0x000000801a107890 */ /* 0x000fe4000ff3e0ff */
[----:B------:R-:W-:Y:S02]  /*1b10*/  UISETP.NE.AND UP0, UPT, UR5, 0x4, UPT ;  /* 0x000000040500788c */ /* 0x000fe4000bf05270 */
[----:B------:R-:W-:Y:S02]  /*1b20*/  USHF.L.U32 UR34, UR6, 0x5, URZ ;  /* 0x0000000506227899 */ /* 0x000fe400080006ff */
[----:B------:R-:W-:Y:S02]  /*1b30*/  USEL UR9, URZ, 0x1, UP0 ;  /* 0x00000001ff097887 */ /* 0x000fe40008000000 */
[----:B------:R-:W-:-:S02]  /*1b40*/  USEL UR5, UR5, URZ, UP0 ;  /* 0x000000ff05057287 */ /* 0x000fc40008000000 */
[----:B------:R-:W-:Y:S02]  /*1b50*/  UIADD3 UR14, UP0, UPT, UR26, 0x180, URZ ;  /* 0x000001801a0e7890 */ /* 0x000fe4000ff1e0ff */
[----:B------:R-:W-:Y:S01]  /*1b60*/  ULEA UR8, UR5, UR7, 0x3 ;  /* 0x0000000705087291 */ /* 0x000fe2000f8e18ff */
[----:B------:R-:W-:Y:S01]  /*1b70*/  LOP3.LUT R12, R12, UR9, RZ, 0x3c, !PT ;  /* 0x000000090c0c7c12 */ /* 0x000fe2000f8e3cff */
[----:B------:R-:W-:Y:S02]  /*1b80*/  ULEA UR9, UR4, UR28, 0xb ;  /* 0x0000001c04097291 */ /* 0x000fe4000f8e58ff */
[----:B------:R-:W-:Y:S01]  /*1b90*/  UIADD3.X UR17, UPT, UPT, URZ, UR27, URZ, UP1, !UPT ;  /* 0x0000001bff117290 */ /* 0x000fe20008ffe4ff */
[----:B--2---:R-:W-:Y:S01]  /*1ba0*/  SHF.L.U32 R0, R12, 0x1f, RZ ;  /* 0x0000001f0c007819 */ /* 0x004fe200000006ff */
[----:B------:R-:W-:Y:S02]  /*1bb0*/  ULEA UR9, UR9, UR7, 0x2 ;  /* 0x0000000709097291 */ /* 0x000fe4000f8e10ff */
[----:B------:R-:W-:Y:S01]  /*1bc0*/  UIADD3.X UR15, UPT, UPT, URZ, UR27, URZ, UP0, !UPT ;  /* 0x0000001bff0f7290 */ /* 0x000fe200087fe4ff */
[----:B------:R4:W1:Y:S01]  /*1bd0*/  SYNCS.PHASECHK.TRANS64.TRYWAIT P0, [UR8+0x20], R0 ;  /* 0x00002000ff0075a7 */ /* 0x0008620008001108 */
[----:B------:R-:W-:-:S02]  /*1be0*/  ULEA UR8, UR4, UR7, 0xf ;  /* 0x0000000704087291 */ /* 0x000fc4000f8e78ff */
[----:B------:R-:W-:Y:S02]  /*1bf0*/  UIADD3 UR32, UPT, UPT, UR9, 0x8800, URZ ;  /* 0x0000880009207890 */ /* 0x000fe4000fffe0ff */
[----:B------:R-:W-:Y:S01]  /*1c00*/  UIADD3 UR8, UPT, UPT, UR8, 0x10800, URZ ;  /* 0x0001080008087890 */ /* 0x000fe2000fffe0ff */
[----:B------:R-:W-:Y:S01]  /*1c10*/  UMOV UR13, 0x30000 ;  /* 0x00030000000d7882 */ /* 0x000fe20000000000 */
[----:B------:R-:W-:Y:S01]  /*1c20*/  UMOV UR18, 0x0 ;  /* 0x0000000000127882 */ /* 0x000fe20000000000 */
[----:B------:R-:W-:Y:S01]  /*1c30*/  UMOV UR19, 0x10000000 ;  /* 0x1000000000137882 */ /* 0x000fe20000000000 */
[----:B------:R-:W-:Y:S01]  /*1c40*/  UMOV UR12, UR36 ;  /* 0x00000024000c7c82 */ /* 0x000fe20008000000 */
[----:B------:R-:W-:Y:S01]  /*1c50*/  UMOV UR9, UR33 ;  /* 0x0000002100097c82 */ /* 0x000fe20008000000 */
[----:B------:R-:W-:Y:S01]  /*1c60*/  UMOV UR10, UR34 ;  /* 0x00000022000a7c82 */ /* 0x000fe20008000000 */
[----:B------:R2:W-:Y:S01]  /*1c70*/  UTMALDG.3D.MULTICAST [UR32], [UR16], UR13, desc[UR18] ;  /* 0x00001220100073b4 */ /* 0x0005e2000801180d */
[----:B------:R-:W-:Y:S01]  /*1c80*/  UIADD3 UR6, UPT, UPT, UR6, 0x1, URZ ;  /* 0x0000000106067890 */ /* 0x000fe2000fffe0ff */
[----:B------:R-:W-:-:S03]  /*1c90*/  UMOV UR4, UR5 ;  /* 0x0000000500047c82 */ /* 0x000fc60008000000 */
[----:B------:R-:W-:Y:S01]  /*1ca0*/  UISETP.NE.AND UP0, UPT, UR6, UR21, UPT ;  /* 0x000000150600728c */ /* 0x000fe2000bf05270 */
[----:B------:R4:W-:Y:S01]  /*1cb0*/  UTMALDG.3D [UR8], [UR14], desc[UR18] ;  /* 0x000012080e0075b4 */ /* 0x0009e20008011000 */
[----:B--2---:R-:W-:-:S07]  /*1cc0*/  UMOV UR13, UR21 ;  /* 0x00000015000d7c82 */ /* 0x004fce0008000000 */
[----:B----4-:R-:W-:Y:S05]  /*1cd0*/  BRA.U UP0, `(.L_x_31) ;  /* 0xfffffffd00487547 */ /* 0x010fea000b83ffff */
.L_x_25:
[----:B------:R-:W-:Y:S01]  /*1ce0*/  ULEA UR4, UR5, UR7, 0x3 ;  /* 0x0000000705047291 */ /* 0x000fe2000f8e18ff */
[----:B--2---:R-:W-:Y:S01]  /*1cf0*/  SHF.L.U32 R0, R12, 0x1f, RZ ;  /* 0x0000001f0c007819 */ /* 0x004fe200000006ff */
[----:B------:R-:W-:Y:S01]  /*1d00*/  @!P1 SYNCS.ARRIVE.TRANS64.A1T0 RZ, [UR7+0x88], RZ ;  /* 0x000088ffffff99a7 */ /* 0x000fe20008100007 */
[----:B------:R-:W-:-:S06]  /*1d10*/  UISETP.GT.AND UP0, UPT, UR42, UR41, UPT ;  /* 0x000000292a00728c */ /* 0x000fcc000bf04270 */
[----:B-1-3--:R1:W2:Y:S03]  /*1d20*/  SYNCS.PHASECHK.TRANS64.TRYWAIT P0, [UR4+0x20], R0 ;  /* 0x00002000ff0075a7 */ /* 0x00a2a60008001104 */
[----:B------:R-:W-:Y:S05]  /*1d30*/  BRA.U !UP0, `(.L_x_32) ;  /* 0x0000000108bc7547 */ /* 0x000fea000b800000 */
[----:B------:R-:W-:Y:S01]  /*1d40*/  UIADD3 UR25, UPT, UPT, UR43, UR13, URZ ;  /* 0x0000000d2b197290 */ /* 0x000fe2000fffe0ff */
[----:B------:R-:W-:-:S11]  /*1d50*/  UMOV UR4, UR5 ;  /* 0x0000000500047c82 */ /* 0x000fd60008000000 */
.L_x_38:
[----:B------:R-:W-:Y:S01]  /*1d60*/  ULEA UR17, UR4, UR7, 0x3 ;  /* 0x0000000704117291 */ /* 0x000fe2000f8e18ff */
[----:B--2---:R-:W-:Y:S01]  /*1d70*/  @!P3 MOV R2, 0xa000 ;  /* 0x0000a0000002b802 */ /* 0x004fe20000000f00 */
[----:B--2-4-:R-:W-:Y:S10]  /*1d80*/  @P0 BRA `(.L_x_33) ;  /* 0x00000000000c0947 */ /* 0x014ff40003800000 */
[----:B------:R-:W-:-:S04]  /*1d90*/  SHF.L.U32 R3, R12, 0x1f, RZ ;  /* 0x0000001f0c037819 */ /* 0x000fc800000006ff */
[----:B------:R-:W2:Y:S02]  /*1da0*/  SYNCS.PHASECHK.TRANS64.TRYWAIT P0, [UR17+0x20], R3 ;  /* 0x00002003ff0075a7 */ /* 0x000ea40008001111 */
[----:B--2---:R-:W-:Y:S05]  /*1db0*/  @!P0 BRA `(.L_x_34) ;  /* 0x0000008800788947 */ /* 0x004fea0003800000 */
.L_x_33:
[----:B------:R2:W-:Y:S01]  /*1dc0*/  @!P3 SYNCS.ARRIVE.TRANS64 RZ, [UR17], R2 ;  /* 0x00000002ffffb9a7 */ /* 0x0005e20008000011 */
[----:B------:R-:W-:-:S04]  /*1dd0*/  ULOP3.LUT UR5, UR24, 0x2, URZ, 0xfc, !UPT ;  /* 0x0000000218057892 */ /* 0x000fc8000f8efcff */
[----:B------:R-:W-:-:S09]  /*1de0*/  UISETP.NE.AND UP0, UPT, UR5, 0x2, UPT ;  /* 0x000000020500788c */ /* 0x000fd2000bf05270 */
[----:B------:R-:W-:Y:S05]  /*1df0*/  BRA.U UP0, `(.L_x_35) ;  /* 0x0000000100047547 */ /* 0x000fea000b800000 */
[----:B------:R-:W-:Y:S05]  /*1e00*/  BPT.TRAP 0x1 ;  /* 0x000000040000795c */ /* 0x000fea0000300000 */
.L_x_35:
[----:B------:R-:W-:Y:S04]  /*1e10*/  BSSY.RECONVERGENT B0, `(.L_x_36) ;  /* 0x0000003000007945 */ /* 0x000fe80003800200 */
[----:B------:R-:W-:Y:S05]  /*1e20*/  @P2 BRA `(.L_x_37) ;  /* 0x0000000000042947 */ /* 0x000fea0003800000 */
[----:B------:R-:W-:Y:S05]  /*1e30*/  BPT.TRAP 0x1 ;  /* 0x000000040000795c */ /* 0x000fea0000300000 */
.L_x_37:
[----:B------:R-:W-:Y:S05]  /*1e40*/  BSYNC.RECONVERGENT B0 ;  /* 0x0000000000007941 */ /* 0x000fea0003800200 */
.L_x_36:
[----:B------:R-:W-:Y:S02]  /*1e50*/  UIADD3 UR5, UPT, UPT, UR4, 0x1, URZ ;  /* 0x0000000104057890 */ /* 0x000fe4000fffe0ff */
[----:B------:R-:W-:Y:S02]  /*1e60*/  UIADD3 UR14, UP1, UPT, UR26, 0x80, URZ ;  /* 0x000000801a0e7890 */ /* 0x000fe4000ff3e0ff */
[----:B------:R-:W-:Y:S02]  /*1e70*/  UISETP.NE.AND UP0, UPT, UR5, 0x4, UPT ;  /* 0x000000040500788c */ /* 0x000fe4000bf05270 */
[----:B------:R-:W-:Y:S02]  /*1e80*/  USHF.L.U32 UR18, UR13, 0x5, URZ ;  /* 0x000000050d127899 */ /* 0x000fe400080006ff */
[----:B------:R-:W-:Y:S02]  /*1e90*/  USEL UR8, URZ, 0x1, UP0 ;  /* 0x00000001ff087887 */ /* 0x000fe40008000000 */
[----:B------:R-:W-:-:S02]  /*1ea0*/  USEL UR5, UR5, URZ, UP0 ;  /* 0x000000ff05057287 */ /* 0x000fc40008000000 */
[----:B------:R-:W-:Y:S02]  /*1eb0*/  UIADD3 UR22, UP0, UPT, UR26, 0x180, URZ ;  /* 0x000001801a167890 */ /* 0x000fe4000ff1e0ff */
[----:B------:R-:W-:Y:S01]  /*1ec0*/  LOP3.LUT R12, R12, UR8, RZ, 0x3c, !PT ;  /* 0x000000080c0c7c12 */ /* 0x000fe2000f8e3cff */
[----:B------:R-:W-:Y:S02]  /*1ed0*/  ULEA UR6, UR5, UR7, 0x3 ;  /* 0x0000000705067291 */ /* 0x000fe4000f8e18ff */
[----:B------:R-:W-:Y:S01]  /*1ee0*/  ULEA UR8, UR4, UR7, 0xf ;  /* 0x0000000704087291 */ /* 0x000fe2000f8e78ff */
[----:B-1----:R-:W-:Y:S01]  /*1ef0*/  SHF.L.U32 R0, R12, 0x1f, RZ ;  /* 0x0000001f0c007819 */ /* 0x002fe200000006ff */
[----:B------:R-:W-:Y:S02]  /*1f00*/  ULEA UR16, UR4, UR29, 0xd ;  /* 0x0000001d04107291 */ /* 0x000fe4000f8e68ff */
[----:B------:R-:W-:Y:S02]  /*1f10*/  UIADD3.X UR15, UPT, UPT, URZ, UR27, URZ, UP1, !UPT ;  /* 0x0000001bff0f7290 */ /* 0x000fe40008ffe4ff */
[----:B------:R-:W-:Y:S01]  /*1f20*/  UIADD3 UR8, UPT, UPT, UR8, 0x10800, URZ ;  /* 0x0001080008087890 */ /* 0x000fe2000fffe0ff */
[----:B------:R3:W4:Y:S01]  /*1f30*/  SYNCS.PHASECHK.TRANS64.TRYWAIT P0, [UR6+0x20], R0 ;  /* 0x00002000ff0075a7 */ /* 0x0007220008001106 */
[----:B------:R-:W-:Y:S01]  /*1f40*/  UIADD3.X UR23, UPT, UPT, URZ, UR27, URZ, UP0, !UPT ;  /* 0x0000001bff177290 */ /* 0x000fe200087fe4ff */
[----:B------:R-:W-:Y:S01]  /*1f50*/  UMOV UR6, 0x30000 ;  /* 0x0003000000067882 */ /* 0x000fe20000000000 */
[----:B------:R-:W-:Y:S01]  /*1f60*/  UMOV UR30, 0x0 ;  /* 0x00000000001e7882 */ /* 0x000fe20000000000 */
[----:B------:R-:W-:Y:S01]  /*1f70*/  UMOV UR31, 0x10000000 ;  /* 0x10000000001f7882 */ /* 0x000fe20000000000 */
[----:B------:R-:W-:Y:S01]  /*1f80*/  UMOV UR19, UR35 ;  /* 0x0000002300137c82 */ /* 0x000fe20008000000 */
[----:B------:R-:W-:Y:S01]  /*1f90*/  UMOV UR20, UR36 ;  /* 0x0000002400147c82 */ /* 0x000fe20008000000 */
[----:B------:R-:W-:Y:S01]  /*1fa0*/  UMOV UR12, UR36 ;  /* 0x00000024000c7c82 */ /* 0x000fe20008000000 */
[----:B------:R-:W-:Y:S01]  /*1fb0*/  UMOV UR9, UR17 ;  /* 0x0000001100097c82 */ /* 0x000fe20008000000 */
[----:B------:R-:W-:Y:S01]  /*1fc0*/  UMOV UR10, UR18 ;  /* 0x00000012000a7c82 */ /* 0x000fe20008000000 */
[----:B------:R3:W-:Y:S01]  /*1fd0*/  UTMALDG.3D.MULTICAST [UR16], [UR14], UR6, desc[UR30] ;  /* 0x00001e100e0073b4 */ /* 0x0007e20008011806 */
[----:B------:R-:W-:Y:S01]  /*1fe0*/  UIADD3 UR13, UPT, UPT, UR13, 0x1, URZ ;  /* 0x000000010d0d7890 */ /* 0x000fe2000fffe0ff */
[----:B------:R-:W-:-:S03]  /*1ff0*/  UMOV UR4, UR5 ;  /* 0x0000000500047c82 */ /* 0x000fc60008000000 */
[----:B------:R-:W-:Y:S01]  /*2000*/  UISETP.NE.AND UP0, UPT, UR13, UR25, UPT ;  /* 0x000000190d00728c */ /* 0x000fe2000bf05270 */
[----:B------:R3:W-:Y:S08]  /*2010*/  UTMALDG.3D [UR8], [UR22], desc[UR30] ;  /* 0x00001e08160075b4 */ /* 0x0007f00008011000 */
[----:B---3--:R-:W-:Y:S05]  /*2020*/  BRA.U UP0, `(.L_x_38) ;  /* 0xfffffffd004c7547 */ /* 0x008fea000b83ffff */
.L_x_32:
[C---:B------:R-:W-:Y:S01]  /*2030*/  LEA R3, R11.reuse, UR7, 0x3 ;  /* 0x000000070b037c11 */ /* 0x040fe2000f8e18ff */
[----:B------:R-:W-:Y:S01]  /*2040*/  NOP ;  /* 0x0000000000007918 */ /* 0x000fe20000000000 */
[----:B-1----:R-:W-:Y:S02]  /*2050*/  SHF.L.U32 R0, R10, 0x1f, RZ ;  /* 0x0000001f0a007819 */ /* 0x002fe400000006ff */
[----:B------:R-:W-:Y:S02]  /*2060*/  LEA R5, R11, UR7, 0x4 ;  /* 0x000000070b057c11 */ /* 0x000fe4000f8e20ff */
[----:B--2-4-:R-:W1:Y:S02]  /*2070*/  SYNCS.PHASECHK.TRANS64.TRYWAIT P0, [R3+URZ+0x90], R0 ;  /* 0x00009000030075a7 */ /* 0x014e6400080011ff */
[----:B-1----:R-:W-:Y:S05]  /*2080*/  @!P0 BRA `(.L_x_39) ;  /* 0x0000008400dc8947 */ /* 0x002fea0003800000 */
.L_x_177:
[----:B------:R-:W2:Y:S01]  /*2090*/  LDS.128 R4, [R5+0x120] ;  /* 0x0001200005047984 */ /* 0x000ea20000000c00 */
[----:B------:R-:W-:Y:S01]  /*20a0*/  UISETP.GE.AND UP0, UPT, UR45, 0x1, UPT ;  /* 0x000000012d00788c */ /* 0x000fe2000bf06270 */
[----:B------:R-:W-:Y:S01]  /*20b0*/  @!PT LDS RZ, [RZ] ;  /* 0x00000000fffff984 */ /* 0x000fe20000000800 */
[----:B------:R-:W-:Y:S01]  /*20c0*/  @!PT LDS RZ, [RZ] ;  /* 0x00000000fffff984 */ /* 0x000fe20000000800 */
[----:B------:R-:W-:Y:S01]  /*20d0*/  @!PT LDS RZ, [RZ] ;  /* 0x00000000fffff984 */ /* 0x000fe20000000800 */
[----:B------:R-:W-:Y:S01]  /*20e0*/  @!PT LDS RZ, [RZ] ;  /* 0x00000000fffff984 */ /* 0x000fe20000000800 */
[----:B------:R3:W-:Y:S06]  /*20f0*/  MEMBAR.ALL.CTA ;  /* 0x0000000000007992 */ /* 0x0007ec0000008000 */
[----:B---3--:R-:W3:Y:S01]  /*2100*/  FENCE.VIEW.ASYNC.S ;  /* 0x00000000000073c6 */ /* 0x008ee20000000000 */
[----:B--2---:R-:W-:-:S13]  /*2110*/  LOP3.LUT P0, RZ, R6, 0x1, RZ, 0xc0, !PT ;  /* 0x0000000106ff7812 */ /* 0x004fda000780c0ff */
[----:B---3--:R-:W-:Y:S01]  /*2120*/  VOTEU.ANY UP1, P0 ;  /* 0x0000000000ff7886 */ /* 0x008fe20000020100 */
[----:B------:R-:W-:-:S13]  /*2130*/  PLOP3.LUT P0, PT, PT, PT, UP1, 0x80, 0x8 ;  /* 0x000000000008781c */ /* 0x000fda0003f0f018 */
[----:B-1----:R-:W-:Y:S02]  /*2140*/  @P0 LOP3.LUT R0, R5, 0xffff, RZ, 0xc0, !PT ;  /* 0x0000ffff05000812 */ /* 0x002fe400078ec0ff */
[----:B------:R-:W-:Y:S02]  /*2150*/  @P0 MOV R2, R4 ;  /* 0x0000000400020202 */ /* 0x000fe40000000f00 */
[----:B------:R-:W-:Y:S01]  /*2160*/  @P0 R2UR UR6, R0 ;  /* 0x00000000000602ca */ /* 0x000fe200000e0000 */
[----:B------:R-:W-:Y:S01]  /*2170*/  VIADD R0, R3, 0xa0 ;  /* 0x000000a003007836 */ /* 0x000fe20000000000 */
[----:B------:R-:W-:Y:S02]  /*2180*/  @P0 SHF.R.U32.HI R4, RZ, 0x10, R5 ;  /* 0x00000010ff040819 */ /* 0x000fe40000011605 */
[----:B------:R-:W-:Y:S02]  /*2190*/  @P0 R2UR UR8, R2 ;  /* 0x00000000020802ca */ /* 0x000fe400000e0000 */
[----:B------:R-:W-:-:S02]  /*21a0*/  PRMT R0, RZ, 0x654, R0 ;  /* 0x00000654ff007816 */ /* 0x000fc40000000000 */
[----:B------:R-:W-:Y:S02]  /*21b0*/  @P0 R2UR UR4, R4 ;  /* 0x00000000040402ca */ /* 0x000fe400000e0000 */
[----:B------:R1:W-:Y:S03]  /*21c0*/  SYNCS.ARRIVE.TRANS64.RED.A1T0 RZ, [R0+URZ], RZ ;  /* 0x000000ff00ff79a7 */ /* 0x0003e600081004ff */
[----:B------:R-:W-:-:S04]  /*21d0*/  @UP1 UMOV UR37, UR6 ;  /* 0x0000000600251c82 */ /* 0x000fc80008000000 */
[----:B------:R-:W-:-:S04]  /*21e0*/  @UP1 UMOV UR38, UR8 ;  /* 0x0000000800261c82 */ /* 0x000fc80008000000 */
[----:B------:R-:W-:Y:S01]  /*21f0*/  @UP1 UMOV UR36, UR4 ;  /* 0x0000000400241c82 */ /* 0x000fe20008000000 */
[----:B------:R-:W-:Y:S05]  /*2200*/  BRA.U !UP0, `(.L_x_40) ;  /* 0x0000000108d47547 */ /* 0x000fea000b800000 */
[----:B------:R-:W2:Y:S01]  /*2210*/  LDCU.128 UR12, c[0x0][0xb10] ;  /* 0x00016200ff0c77ac */ /* 0x000ea20008000c00 */
[----:B------:R-:W3:Y:S01]  /*2220*/  LDCU UR25, c[0x0][0xb20] ;  /* 0x00016400ff1977ac */ /* 0x000ee20008000800 */
[----:B------:R-:W4:Y:S01]  /*2230*/  LDCU UR20, c[0x0][0xb0c] ;  /* 0x00016180ff1477ac */ /* 0x000f220008000800 */
[----:B------:R-:W1:Y:S01]  /*2240*/  LDCU.64 UR10, c[0x0][0xb28] ;  /* 0x00016500ff0a77ac */ /* 0x000e620008000a00 */
[----:B------:R-:W-:Y:S02]  /*2250*/  UISETP.NE.AND UP3, UPT, UR45, 0x1, UPT ;  /* 0x000000012d00788c */ /* 0x000fe4000bf65270 */
[----:B--2---:R-:W-:Y:S02]  /*2260*/  UIMAD.WIDE.U32 UR16, UR39, UR15, URZ ;  /* 0x0000000f271072a5 */ /* 0x004fe4000f8e00ff */
[----:B------:R-:W-:Y:S02]  /*2270*/  UIMAD.WIDE.U32 UR8, UR40, UR12, URZ ;  /* 0x0000000c280872a5 */ /* 0x000fe4000f8e00ff */
[----:B------:R-:W-:-:S02]  /*2280*/  UISETP.NE.AND UP0, UPT, UR14, 0x1, UPT ;  /* 0x000000010e00788c */ /* 0x000fc4000bf05270 */
[----:B------:R-:W-:Y:S01]  /*2290*/  UIMAD.WIDE.U32 UR22, UR37, UR15, URZ ;  /* 0x0000000f251672a5 */ /* 0x000fe2000f8e00ff */
[----:B------:R-:W-:Y:S02]  /*22a0*/  UMOV UR16, UR17 ;  /* 0x0000001100107c82 */ /* 0x000fe40008000000 */
[----:B------:R-:W-:Y:S01]  /*22b0*/  UMOV UR8, UR9 ;  /* 0x0000000900087c82 */ /* 0x000fe20008000000 */
[----:B---3--:R-:W-:Y:S02]  /*22c0*/  USHF.R.U32.HI UR16, URZ, UR25, UR16 ;  /* 0x00000019ff107299 */ /* 0x008fe40008011610 */
[----:B----4-:R-:W-:Y:S02]  /*22d0*/  UISETP.NE.AND UP2, UPT, UR20, 0x1, UPT ;  /* 0x000000011400788c */ /* 0x010fe4000bf45270 */
[----:B------:R-:W-:Y:S02]  /*22e0*/  USHF.R.U32.HI UR8, URZ, UR13, UR8 ;  /* 0x0000000dff087299 */ /* 0x000fe40008011608 */
[----:B------:R-:W-:-:S02]  /*22f0*/  USEL UR6, UR39, UR16, !UP0 ;  /* 0x0000001027067287 */ /* 0x000fc4000c000000 */
[----:B------:R-:W-:Y:S02]  /*2300*/  USEL UR8, UR40, UR8, !UP2 ;  /* 0x0000000828087287 */ /* 0x000fe4000d000000 */
[----:B-1----:R-:W-:Y:S01]  /*2310*/  UIMAD.WIDE.U32 UR16, UR6, UR10, URZ ;  /* 0x0000000a061072a5 */ /* 0x002fe2000f8e00ff */
[----:B------:R-:W-:Y:S01]  /*2320*/  UMOV UR4, UR23 ;  /* 0x0000001700047c82 */ /* 0x000fe20008000000 */
[----:B------:R-:W-:Y:S02]  /*2330*/  UIMAD.WIDE.U32 UR18, UR38, UR12, URZ ;  /* 0x0000000c261272a5 */ /* 0x000fe4000f8e00ff */
[----:B------:R-:W-:-:S03]  /*2340*/  UIMAD.WIDE.U32 UR22, UR8, UR10, URZ ;  /* 0x0000000a081672a5 */ /* 0x000fc6000f8e00ff */
[----:B------:R-:W-:Y:S01]  /*2350*/  UMOV UR16, UR17 ;  /* 0x0000001100107c82 */ /* 0x000fe20008000000 */
[----:B------:R-:W-:Y:S02]  /*2360*/  USHF.R.U32.HI UR4, URZ, UR25, UR4 ;  /* 0x00000019ff047299 */ /* 0x000fe40008011604 */
[----:B------:R-:W-:Y:S01]  /*2370*/  @UP3 USHF.R.U32.HI UR6, URZ, UR11, UR16 ;  /* 0x0000000bff063299 */ /* 0x000fe20008011610 */
[----:B------:R-:W-:Y:S01]  /*2380*/  UMOV UR18, UR19 ;  /* 0x0000001300127c82 */ /* 0x000fe20008000000 */
[----:B------:R-:W-:Y:S01]  /*2390*/  UMOV UR22, UR23 ;  /* 0x0000001700167c82 */ /* 0x000fe20008000000 */
[----:B------:R-:W-:Y:S02]  /*23a0*/  USHF.R.U32.HI UR13, URZ, UR13, UR18 ;  /* 0x0000000dff0d7299 */ /* 0x000fe40008011612 */
[----:B------:R-:W-:Y:S02]  /*23b0*/  USEL UR4, UR37, UR4, !UP0 ;  /* 0x0000000425047287 */ /* 0x000fe4000c000000 */
[----:B------:R-:W-:-:S02]  /*23c0*/  @UP3 USHF.R.U32.HI UR8, URZ, UR11, UR22 ;  /* 0x0000000bff083299 */ /* 0x000fc40008011616 */
[----:B------:R-:W-:Y:S02]  /*23d0*/  UIMAD UR9, UR45, UR6, URZ ;  /* 0x000000062d0972a4 */ /* 0x000fe4000f8e02ff */
[----:B------:R-:W-:Y:S02]  /*23e0*/  USEL UR6, UR38, UR13, !UP2 ;  /* 0x0000000d26067287 */ /* 0x000fe4000d000000 */
[----:B------:R-:W-:Y:S02]  /*23f0*/  UIMAD UR12, UR45, UR8, URZ ;  /* 0x000000082d0c72a4 */ /* 0x000fe4000f8e02ff */
[----:B------:R-:W-:Y:S02]  /*2400*/  UISETP.GE.AND UP0, UPT, UR4, UR9, UPT ;  /* 0x000000090400728c */ /* 0x000fe4000bf06270 */
[----:B------:R-:W-:Y:S02]  /*2410*/  UIMAD.WIDE.U32 UR16, UR4, UR10, URZ ;  /* 0x0000000a041072a5 */ /* 0x000fe4000f8e00ff */
[----:B------:R-:W-:-:S02]  /*2420*/  UISETP.GE.OR UP0, UPT, UR6, UR12, UP0 ;  /* 0x0000000c0600728c */ /* 0x000fc40008706670 */
        /* <DEDUP_REMOVED lines=19> */
.L_x_40:
[----:B------:R-:W2:Y:S02]  /*2560*/  LDCU UR4, c[0x0][0xb30] ;  /* 0x00016600ff0477ac */ /* 0x000ea40008000800 */
[----:B--2---:R-:W-:-:S09]  /*2570*/  UISETP.NE.AND UP0, UPT, UR4, 0x1, UPT ;  /* 0x000000010400788c */ /* 0x004fd2000bf05270 */
[----:B------:R-:W-:Y:S05]  /*2580*/  BRA.U UP0, `(.L_x_41) ;  /* 0x0000000100447547 */ /* 0x000fea000b800000 */
[----:B------:R-:W2:Y:S01]  /*2590*/  LDCU.128 UR12, c[0x0][0xb10] ;  /* 0x00016200ff0c77ac */ /* 0x000ea20008000c00 */
[----:B------:R-:W3:Y:S01]  /*25a0*/  LDCU UR16, c[0x0][0xb0c] ;  /* 0x00016180ff1077ac */ /* 0x000ee20008000800 */
[----:B------:R-:W4:Y:S01]  /*25b0*/  LDCU UR17, c[0x0][0xb20] ;  /* 0x00016400ff1177ac */ /* 0x000f220008000800 */
[----:B--2---:R-:W-:Y:S02]  /*25c0*/  UIMAD.WIDE.U32 UR10, UR38, UR12, URZ ;  /* 0x0000000c260a72a5 */ /* 0x004fe4000f8e00ff */
[----:B------:R-:W-:Y:S02]  /*25d0*/  UIMAD.WIDE.U32 UR8, UR37, UR15, URZ ;  /* 0x0000000f250872a5 */ /* 0x000fe4000f8e00ff */
[----:B---3--:R-:W-:Y:S02]  /*25e0*/  UISETP.NE.AND UP2, UPT, UR16, 0x1, UPT ;  /* 0x000000011000788c */ /* 0x008fe4000bf45270 */
[----:B------:R-:W-:Y:S01]  /*25f0*/  UISETP.NE.AND UP0, UPT, UR14, 0x1, UPT ;  /* 0x000000010e00788c */ /* 0x000fe2000bf05270 */
[----:B------:R-:W-:-:S02]  /*2600*/  UMOV UR6, UR11 ;  /* 0x0000000b00067c82 */ /* 0x000fc40008000000 */
[----:B------:R-:W-:Y:S01]  /*2610*/  UMOV UR4, UR9 ;  /* 0x0000000900047c82 */ /* 0x000fe20008000000 */
[----:B------:R-:W-:Y:S02]  /*2620*/  USHF.R.U32.HI UR6, URZ, UR13, UR6 ;  /* 0x0000000dff067299 */ /* 0x000fe40008011606 */
[----:B----4-:R-:W-:Y:S02]  /*2630*/  USHF.R.U32.HI UR4, URZ, UR17, UR4 ;  /* 0x00000011ff047299 */ /* 0x010fe40008011604 */
[----:B------:R-:W-:Y:S02]  /*2640*/  USEL UR6, UR38, UR6, !UP2 ;  /* 0x0000000626067287 */ /* 0x000fe4000d000000 */
[----:B------:R-:W-:-:S04]  /*2650*/  USEL UR4, UR37, UR4, !UP0 ;  /* 0x0000000425047287 */ /* 0x000fc8000c000000 */
[----:B------:R-:W-:Y:S02]  /*2660*/  UIADD3 UR8, UPT, UPT, UR6, -UR4, URZ ;  /* 0x8000000406087290 */ /* 0x000fe4000fffe0ff */
[----:B------:R-:W-:Y:S02]  /*2670*/  UIADD3 UR4, UPT, UPT, -UR6, UR4, URZ ;  /* 0x0000000406047290 */ /* 0x000fe4000fffe1ff */
[----:B------:R-:W-:Y:S02]  /*2680*/  UIMAD UR37, UR8, UR14, UR37 ;  /* 0x0000000e082572a4 */ /* 0x000fe4000f8e0225 */
[----:B------:R-:W-:-:S12]  /*2690*/  UIMAD UR38, UR4, UR16, UR38 ;  /* 0x00000010042672a4 */ /* 0x000fd8000f8e0226 */
.L_x_41:
[----:B------:R-:W-:Y:S01]  /*26a0*/  VIADD R11, R11, 0x1 ;  /* 0x000000010b0b7836 */ /* 0x000fe20000000000 */
[----:B------:R-:W-:Y:S02]  /*26b0*/  R2UR UR6, R67 ;  /* 0x00000000430672ca */ /* 0x000fe400000e0000 */
[----:B------:R-:W-:Y:S02]  /*26c0*/  R2UR UR4, R66 ;  /* 0x00000000420472ca */ /* 0x000fe400000e0000 */
[C---:B------:R-:W-:Y:S02]  /*26d0*/  ISETP.NE.AND P0, PT, R11.reuse, 0x2, PT ;  /* 0x000000020b00780c */ /* 0x040fe40003f05270 */
[----:B------:R-:W-:Y:S02]  /*26e0*/  PLOP3.LUT P1, PT, PT, PT, PT, 0x80, 0x8 ;  /* 0x000000000008781c */ /* 0x000fe40003f2f070 */
[----:B------:R-:W-:Y:S02]  /*26f0*/  SEL R3, RZ, 0x1, P0 ;  /* 0x00000001ff037807 */ /* 0x000fe40000000000 */
[----:B------:R-:W-:-:S02]  /*2700*/  SEL R11, R11, RZ, P0 ;  /* 0x000000ff0b0b7207 */ /* 0x000fc40000000000 */
[----:B------:R-:W-:Y:S01]  /*2710*/  LOP3.LUT R10, R10, R3, RZ, 0x3c, !PT ;  /* 0x000000030a0a7212 */ /* 0x000fe200078e3cff */
[----:B------:R-:W-:Y:S02]  /*2720*/  UIADD3 UR16, UPT, UPT, UR38, UR6, URZ ;  /* 0x0000000626107290 */ /* 0x000fe4000fffe0ff */
[----:B------:R-:W-:Y:S01]  /*2730*/  UIADD3 UR20, UPT, UPT, UR37, UR4, URZ ;  /* 0x0000000425147290 */ /* 0x000fe2000fffe0ff */
[----:B------:R-:W-:Y:S11]  /*2740*/  BRA.U UP1, `(.L_x_42) ;  /* 0xfffffff101507547 */ /* 0x000ff6000b83ffff */
[----:B------:R-:W-:Y:S01]  /*2750*/  UIADD3 UR7, UPT, UPT, UR7, 0x20, URZ ;  /* 0x0000002007077890 */ /* 0x000fe2000fffe0ff */
[----:B------:R-:W-:-:S03]  /*2760*/  SHF.L.U32 R3, R12, 0x1f, RZ ;  /* 0x0000001f0c037819 */ /* 0x000fc600000006ff */
[----:B------:R-:W-:-:S09]  /*2770*/  ULEA UR4, UR5, UR7, 0x3 ;  /* 0x0000000705047291 */ /* 0x000fd2000f8e18ff */
[----:B------:R-:W2:Y:S02]  /*2780*/  SYNCS.PHASECHK.TRANS64.TRYWAIT P0, [UR4], R3 ;  /* 0x00000003ff0075a7 */ /* 0x000ea40008001104 */
[----:B--2---:R-:W-:Y:S05]  /*2790*/  @!P0 BRA `(.L_x_43) ;  /* 0x00000080002c8947 */ /* 0x004fea0003800000 */
.L_x_179:
[----:B------:R-:W-:-:S04]  /*27a0*/  UIADD3 UR4, UPT, UPT, UR5, 0x1, URZ ;  /* 0x0000000105047890 */ /* 0x000fc8000fffe0ff */
[----:B------:R-:W-:-:S04]  /*27b0*/  UISETP.NE.AND UP0, UPT, UR4, 0x4, UPT ;  /* 0x000000040400788c */ /* 0x000fc8000bf05270 */
[----:B------:R-:W-:Y:S02]  /*27c0*/  USEL UR6, URZ, 0x1, UP0 ;  /* 0x00000001ff067887 */ /* 0x000fe40008000000 */
[----:B------:R-:W-:-:S04]  /*27d0*/  USEL UR4, UR4, URZ, UP0 ;  /* 0x000000ff04047287 */ /* 0x000fc80008000000 */
[----:B------:R-:W-:Y:S01]  /*27e0*/  ULEA UR5, UR4, UR7, 0x3 ;  /* 0x0000000704057291 */ /* 0x000fe2000f8e18ff */
[----:B------:R-:W-:-:S04]  /*27f0*/  LOP3.LUT R2, R12, UR6, RZ, 0x3c, !PT ;  /* 0x000000060c027c12 */ /* 0x000fc8000f8e3cff */
[----:B-1----:R-:W-:-:S04]  /*2800*/  SHF.L.U32 R3, R2, 0x1f, RZ ;  /* 0x0000001f02037819 */ /* 0x002fc800000006ff */
[----:B------:R-:W1:Y:S02]  /*2810*/  SYNCS.PHASECHK.TRANS64.TRYWAIT P0, [UR5], R3 ;  /* 0x00000003ff0075a7 */ /* 0x000e640008001105 */
[----:B-1----:R-:W-:Y:S05]  /*2820*/  @!P0 BRA `(.L_x_44) ;  /* 0x0000008000208947 */ /* 0x002fea0003800000 */
.L_x_181:
        /* <DEDUP_REMOVED lines=9> */
.L_x_183:
[----:B------:R-:W-:-:S04]  /*28c0*/  UIADD3 UR4, UPT, UPT, UR4, 0x1, URZ ;  /* 0x0000000104047890 */ /* 0x000fc8000fffe0ff */
[----:B------:R-:W-:-:S04]  /*28d0*/  UISETP.NE.AND UP0, UPT, UR4, 0x4, UPT ;  /* 0x000000040400788c */ /* 0x000fc8000bf05270 */
[----:B------:R-:W-:Y:S02]  /*28e0*/  USEL UR5, URZ, 0x1, UP0 ;  /* 0x00000001ff057887 */ /* 0x000fe40008000000 */
[----:B------:R-:W-:-:S04]  /*28f0*/  USEL UR4, UR4, URZ, UP0 ;  /* 0x000000ff04047287 */ /* 0x000fc80008000000 */
[----:B------:R-:W-:Y:S01]  /*2900*/  ULEA UR4, UR4, UR7, 0x3 ;  /* 0x0000000704047291 */ /* 0x000fe2000f8e18ff */
[----:B-1----:R-:W-:-:S04]  /*2910*/  LOP3.LUT R3, R2, UR5, RZ, 0x3c, !PT ;  /* 0x0000000502037c12 */ /* 0x002fc8000f8e3cff */
[----:B------:R-:W-:Y:S01]  /*2920*/  SHF.L.U32 R3, R3, 0x1f, RZ ;  /* 0x0000001f03037819 */ /* 0x000fe200000006ff */
[----:B------:R-:W-:-:S07]  /*2930*/  IMAD.U32 R0, RZ, RZ, UR4 ;  /* 0x00000004ff007e24 */ /* 0x000fce000f8e00ff */
.L_x_46:
[----:B-1----:R1:W2:Y:S02]  /*2940*/  SYNCS.PHASECHK.TRANS64.TRYWAIT P0, [R0+URZ], R3 ;  /* 0x00000003000075a7 */ /* 0x0022a400080011ff */
[----:B--2---:R-:W-:Y:S05]  /*2950*/  @!P0 NANOSLEEP.SYNCS 0x989680 ;  /* 0x009896800000895d */ /* 0x004fea0003900000 */
[----:B------:R-:W2:Y:S02]  /*2960*/  @!P0 SYNCS.PHASECHK.TRANS64 P0, [R0+URZ], R3 ;  /* 0x00000003000085a7 */ /* 0x000ea400080010ff */
[----:B--2---:R-:W-:Y:S05]  /*2970*/  @P0 EXIT ;  /* 0x000000000000094d */ /* 0x004fea0003800000 */
[----:B------:R-:W-:Y:S05]  /*2980*/  BRA `(.L_x_46) ;  /* 0xfffffffc00ec7947 */ /* 0x000fea000383ffff */
.L_x_22:
[----:B------:R-:W1:Y:S02]  /*2990*/  S2UR UR4, SR_CgaCtaId ;  /* 0x00000000000479c3 */ /* 0x000e640000008800 */
[----:B-1----:R-:W-:-:S04]  /*29a0*/  UISETP.NE.AND UP0, UPT, UR4, URZ, UPT ;  /* 0x000000ff0400728c */ /* 0x002fc8000bf05270 */
[----:B------:R-:W-:-:S09]  /*29b0*/  UISETP.NE.OR UP0, UPT, UR17, 0x1, UP0 ;  /* 0x000000011100788c */ /* 0x000fd20008705670 */
[----:B------:R-:W-:Y:S05]  /*29c0*/  BRA.U UP0, `(.L_x_47) ;  /* 0x00000005004c7547 */ /* 0x000fea000b800000 */
[----:B------:R-:W1:Y:S01]  /*29d0*/  S2UR UR5, SR_CgaCtaId ;  /* 0x00000000000579c3 */ /* 0x000e620000008800 */
[----:B------:R-:W-:Y:S01]  /*29e0*/  UMOV UR4, 0x400 ;  /* 0x0000040000047882 */ /* 0x000fe20000000000 */
[----:B------:R-:W-:Y:S01]  /*29f0*/  ISETP.GE.U32.AND P2, PT, R0, 0x2, PT ;  /* 0x000000020000780c */ /* 0x000fe20003f46070 */
[----:B------:R-:W-:Y:S01]  /*2a00*/  IMAD.MOV.U32 R12, RZ, RZ, 0x1 ;  /* 0x00000001ff0c7424 */ /* 0x000fe200078e00ff */
[----:B------:R-:W-:Y:S02]  /*2a10*/  CS2R R10, SRZ ;  /* 0x00000000000a7805 */ /* 0x000fe4000001ff00 */
[----:B------:R-:W-:Y:S01]  /*2a20*/  CS2R R8, SRZ ;  /* 0x0000000000087805 */ /* 0x000fe2000001ff00 */
[----:B-1----:R-:W-:-:S03]  /*2a30*/  ULEA UR6, UR5, UR4, 0x18 ;  /* 0x0000000405067291 */ /* 0x002fc6000f8ec0ff */
[----:B------:R-:W-:-:S09]  /*2a40*/  UMOV UR5, URZ ;  /* 0x000000ff00057c82 */ /* 0x000fd20008000000 */
.L_x_51:
[----:B------:R-:W-:Y:S02]  /*2a50*/  LEA R2, R8, UR6, 0x3 ;  /* 0x0000000608027c11 */ /* 0x000fe4000f8e18ff */
[----:B------:R-:W-:-:S03]  /*2a60*/  SHF.L.U32 R5, R9, 0x1f, RZ ;  /* 0x0000001f09057819 */ /* 0x000fc600000006ff */
[----:B------:R-:W-:Y:S01]  /*2a70*/  VIADD R4, R2, 0x100 ;  /* 0x0000010002047836 */ /* 0x000fe20000000000 */
[----:B------:R-:W1:Y:S02]  /*2a80*/  SYNCS.PHASECHK.TRANS64.TRYWAIT P0, [R2+URZ+0xf0], R5 ;  /* 0x0000f005020075a7 */ /* 0x000e6400080011ff */
[----:B-1----:R-:W-:Y:S05]  /*2a90*/  @!P0 BRA `(.L_x_48) ;  /* 0x0000007c00b48947 */ /* 0x002fea0003800000 */
.L_x_184:
[----:B------:R-:W-:Y:S01]  /*2aa0*/  ULEA UR4, UR5, UR6, 0x3 ;  /* 0x0000000605047291 */ /* 0x000fe2000f8e18ff */
[----:B------:R-:W-:Y:S02]  /*2ab0*/  PRMT R4, RZ, 0x654, R4 ;  /* 0x00000654ff047816 */ /* 0x000fe40000000004 */
[----:B-1----:R-:W-:Y:S01]  /*2ac0*/  SHF.L.U32 R5, R12, 0x1f, RZ ;  /* 0x0000001f0c057819 */ /* 0x002fe200000006ff */
[----:B------:R-:W-:Y:S01]  /*2ad0*/  UIADD3 UR7, UPT, UPT, UR4, 0x90, URZ ;  /* 0x0000009004077890 */ /* 0x000fe2000fffe0ff */
[----:B------:R1:W-:Y:S05]  /*2ae0*/  SYNCS.ARRIVE.TRANS64.RED.A1T0 RZ, [R4+URZ], RZ ;  /* 0x000000ff04ff79a7 */ /* 0x0003ea00081004ff */
[----:B------:R-:W-:Y:S01]  /*2af0*/  IMAD.U32 R7, RZ, RZ, UR7 ;  /* 0x00000007ff077e24 */ /* 0x000fe2000f8e00ff */
[----:B------:R-:W2:Y:S04]  /*2b00*/  SYNCS.PHASECHK.TRANS64.TRYWAIT P0, [UR4+0xa0], R5 ;  /* 0x0000a005ff0075a7 */ /* 0x000ea80008001104 */
[----:B------:R-:W-:Y:S01]  /*2b10*/  PRMT R6, R0, 0x654, R7 ;  /* 0x0000065400067816 */ /* 0x000fe20000000007 */
[----:B-1----:R-:W-:Y:S01]  /*2b20*/  @!P2 IMAD.MOV.U32 R4, RZ, RZ, 0x10 ;  /* 0x00000010ff04a424 */ /* 0x002fe200078e00ff */
[----:B--2---:R-:W-:Y:S06]  /*2b30*/  @!P0 BRA `(.L_x_49) ;  /* 0x0000007c00a08947 */ /* 0x004fec0003800000 */
.L_x_186:
[----:B------:R-:W-:Y:S01]  /*2b40*/  ULEA UR8, UR5, UR6, 0x4 ;  /* 0x0000000605087291 */ /* 0x000fe2000f8e20ff */
[----:B------:R-:W-:Y:S01]  /*2b50*/  SEL R3, R6, R3, !P2 ;  /* 0x0000000306037207 */ /* 0x000fe20005000000 */
[----:B------:R-:W-:Y:S01]  /*2b60*/  UIADD3 UR9, UPT, UPT, UR4, 0x90, URZ ;  /* 0x0000009004097890 */ /* 0x000fe2000fffe0ff */
[----:B-1----:R-:W-:Y:S01]  /*2b70*/  LEA R2, R11, UR6, 0x3 ;  /* 0x000000060b027c11 */ /* 0x002fe2000f8e18ff */
[----:B------:R-:W-:Y:S01]  /*2b80*/  UIADD3 UR8, UPT, UPT, UR8, 0x120, URZ ;  /* 0x0000012008087890 */ /* 0x000fe2000fffe0ff */
[----:B------:R-:W-:Y:S01]  /*2b90*/  SHF.L.U32 R5, R10, 0x1f, RZ ;  /* 0x0000001f0a057819 */ /* 0x000fe200000006ff */
[----:B------:R1:W-:Y:S01]  /*2ba0*/  @!P2 SYNCS.ARRIVE.TRANS64.RED RZ, [R3+URZ], R4 ;  /* 0x0000000403ffa9a7 */ /* 0x0003e200080004ff */
[----:B------:R-:W-:Y:S01]  /*2bb0*/  UIADD3 UR4, UPT, UPT, UR5, 0x1, URZ ;  /* 0x0000000105047890 */ /* 0x000fe2000fffe0ff */
[----:B------:R-:W-:-:S03]  /*2bc0*/  VIADD R8, R8, 0x1 ;  /* 0x0000000108087836 */ /* 0x000fc60000000000 */
[----:B------:R-:W-:Y:S02]  /*2bd0*/  UISETP.NE.AND UP0, UPT, UR4, 0x2, UPT ;  /* 0x000000020400788c */ /* 0x000fe4000bf05270 */
[----:B------:R-:W-:Y:S06]  /*2be0*/  UGETNEXTWORKID.BROADCAST [UR8], [UR9] ;  /* 0x00000000080073ca */ /* 0x000fec0008000100 */
[----:B------:R-:W-:Y:S01]  /*2bf0*/  USEL UR7, URZ, 0x1, UP0 ;  /* 0x00000001ff077887 */ /* 0x000fe20008000000 */
[----:B------:R-:W-:Y:S01]  /*2c00*/  ISETP.NE.AND P0, PT, R8, 0x2, PT ;  /* 0x000000020800780c */ /* 0x000fe20003f05270 */
[----:B------:R-:W-:Y:S01]  /*2c10*/  USEL UR5, UR4, URZ, UP0 ;  /* 0x000000ff04057287 */ /* 0x000fe20008000000 */
[----:B------:R-:W2:Y:S03]  /*2c20*/  SYNCS.PHASECHK.TRANS64.TRYWAIT P1, [R2+URZ+0x90], R5 ;  /* 0x00009005020075a7 */ /* 0x000ea600080211ff */
[----:B------:R-:W-:Y:S01]  /*2c30*/  LOP3.LUT R12, R12, UR7, RZ, 0x3c, !PT ;  /* 0x000000070c0c7c12 */ /* 0x000fe2000f8e3cff */
[----:B-12---:R-:W-:Y:S07]  /*2c40*/  @!P1 BRA `(.L_x_50) ;  /* 0x0000007c00749947 */ /* 0x006fee0003800000 */
.L_x_187:
[C---:B------:R-:W-:Y:S01]  /*2c50*/  LEA R4, R11.reuse, UR6, 0x4 ;  /* 0x000000060b047c11 */ /* 0x040fe2000f8e20ff */
[----:B-1----:R-:W-:Y:S01]  /*2c60*/  VIADD R2, R2, 0xa0 ;  /* 0x000000a002027836 */ /* 0x002fe20000000000 */
[----:B------:R-:W-:Y:S01]  /*2c70*/  SEL R8, R8, RZ, P0 ;  /* 0x000000ff08087207 */ /* 0x000fe20000000000 */
[----:B------:R-:W-:-:S03]  /*2c80*/  VIADD R11, R11, 0x1 ;  /* 0x000000010b0b7836 */ /* 0x000fc60000000000 */
[----:B------:R-:W1:Y:S01]  /*2c90*/  LDS.128 R4, [R4+0x120] ;  /* 0x0001200004047984 */ /* 0x000e620000000c00 */
[----:B------:R-:W-:Y:S02]  /*2ca0*/  PRMT R2, RZ, 0x654, R2 ;  /* 0x00000654ff027816 */ /* 0x000fe40000000002 */
[C---:B------:R-:W-:Y:S01]  /*2cb0*/  ISETP.NE.AND P1, PT, R11.reuse, 0x2, PT ;  /* 0x000000020b00780c */ /* 0x040fe20003f25270 */
[----:B------:R-:W-:Y:S01]  /*2cc0*/  @!PT LDS RZ, [RZ] ;  /* 0x00000000fffff984 */ /* 0x000fe20000000800 */
[----:B------:R-:W-:Y:S01]  /*2cd0*/  @!PT LDS RZ, [RZ] ;  /* 0x00000000fffff984 */ /* 0x000fe20000000800 */
[----:B------:R-:W-:Y:S01]  /*2ce0*/  @!PT LDS RZ, [RZ] ;  /* 0x00000000fffff984 */ /* 0x000fe20000000800 */
[----:B------:R-:W-:Y:S01]  /*2cf0*/  @!PT LDS RZ, [RZ] ;  /* 0x00000000fffff984 */ /* 0x000fe20000000800 */
[----:B------:R2:W-:Y:S06]  /*2d00*/  MEMBAR.ALL.CTA ;  /* 0x0000000000007992 */ /* 0x0005ec0000008000 */
[----:B--2---:R-:W2:Y:S01]  /*2d10*/  FENCE.VIEW.ASYNC.S ;  /* 0x00000000000073c6 */ /* 0x004ea20000000000 */
[----:B------:R-:W-:Y:S01]  /*2d20*/  SEL R11, R11, RZ, P1 ;  /* 0x000000ff0b0b7207 */ /* 0x000fe20000800000 */
[----:B--2---:R2:W-:Y:S01]  /*2d30*/  SYNCS.ARRIVE.TRANS64.RED.A1T0 RZ, [R2+URZ], RZ ;  /* 0x000000ff02ff79a7 */ /* 0x0045e200081004ff */
[----:B-1----:R-:W-:-:S02]  /*2d40*/  LOP3.LUT P3, RZ, R6, 0x1, RZ, 0xc0, !PT ;  /* 0x0000000106ff7812 */ /* 0x002fc4000786c0ff */
[----:B------:R-:W-:-:S04]  /*2d50*/  SEL R5, RZ, 0x1, P1 ;  /* 0x00000001ff057807 */ /* 0x000fc80000800000 */
[----:B------:R-:W-:Y:S02]  /*2d60*/  LOP3.LUT R10, R10, R5, RZ, 0x3c, !PT ;  /* 0x000000050a0a7212 */ /* 0x000fe400078e3cff */
[----:B--2---:R-:W-:-:S04]  /*2d70*/  SEL R2, RZ, 0x1, P0 ;  /* 0x00000001ff027807 */ /* 0x004fc80000000000 */
[----:B------:R-:W-:Y:S01]  /*2d80*/  LOP3.LUT R9, R9, R2, RZ, 0x3c, !PT ;  /* 0x0000000209097212 */ /* 0x000fe200078e3cff */
[----:B------:R-:W-:Y:S06]  /*2d90*/  @P3 BRA `(.L_x_51) ;  /* 0xfffffffc002c3947 */ /* 0x000fec000383ffff */
[----:B------:R-:W-:Y:S01]  /*2da0*/  ULEA UR4, UR5, UR6, 0x3 ;  /* 0x0000000605047291 */ /* 0x000fe2000f8e18ff */
[----:B------:R-:W-:-:S08]  /*2db0*/  SHF.L.U32 R3, R12, 0x1f, RZ ;  /* 0x0000001f0c037819 */ /* 0x000fd000000006ff */
[----:B------:R-:W1:Y:S02]  /*2dc0*/  SYNCS.PHASECHK.TRANS64 P0, [UR4+0xa0], R3 ;  /* 0x0000a003ff0075a7 */ /* 0x000e640008001004 */
[----:B-1----:R-:W-:Y:S05]  /*2dd0*/  @P0 BRA `(.L_x_52) ;  /* 0x0000000000080947 */ /* 0x002fea0003800000 */
[----:B------:R-:W1:Y:S02]  /*2de0*/  SYNCS.PHASECHK.TRANS64.TRYWAIT P0, [UR4+0xa0], R3 ;  /* 0x0000a003ff0075a7 */ /* 0x000e640008001104 */
[----:B-1----:R-:W-:Y:S05]  /*2df0*/  @!P0 BRA `(.L_x_53) ;  /* 0x0000007c001c8947 */ /* 0x002fea0003800000 */
.L_x_52:
[----:B------:R-:W-:-:S04]  /*2e00*/  UIADD3 UR7, UPT, UPT, UR5, 0x1, URZ ;  /* 0x0000000105077890 */ /* 0x000fc8000fffe0ff */
[----:B------:R-:W-:-:S04]  /*2e10*/  UISETP.NE.AND UP0, UPT, UR7, 0x2, UPT ;  /* 0x000000020700788c */ /* 0x000fc8000bf05270 */
[----:B------:R-:W-:Y:S02]  /*2e20*/  USEL UR8, URZ, 0x1, UP0 ;  /* 0x00000001ff087887 */ /* 0x000fe40008000000 */
[----:B------:R-:W-:-:S04]  /*2e30*/  USEL UR7, UR7, URZ, UP0 ;  /* 0x000000ff07077287 */ /* 0x000fc80008000000 */
[----:B------:R-:W-:Y:S01]  /*2e40*/  ULEA UR7, UR7, UR6, 0x3 ;  /* 0x0000000607077291 */ /* 0x000fe2000f8e18ff */
[----:B-1----:R-:W-:-:S04]  /*2e50*/  LOP3.LUT R3, R12, UR8, RZ, 0x3c, !PT ;  /* 0x000000080c037c12 */ /* 0x002fc8000f8e3cff */
[----:B------:R-:W-:-:S04]  /*2e60*/  SHF.L.U32 R0, R3, 0x1f, RZ ;  /* 0x0000001f03007819 */ /* 0x000fc800000006ff */
[----:B------:R-:W1:Y:S02]  /*2e70*/  SYNCS.PHASECHK.TRANS64 P0, [UR7+0xa0], R0 ;  /* 0x0000a000ff0075a7 */ /* 0x000e640008001007 */
[----:B-1----:R-:W-:Y:S05]  /*2e80*/  @P0 EXIT ;  /* 0x000000000000094d */ /* 0x002fea0003800000 */
[----:B------:R-:W-:Y:S02]  /*2e90*/  SHF.L.U32 R3, R3, 0x1f, RZ ;  /* 0x0000001f03037819 */ /* 0x000fe400000006ff */
[----:B------:R-:W-:-:S07]  /*2ea0*/  MOV R0, UR7 ;  /* 0x0000000700007c02 */ /* 0x000fce0008000f00 */
.L_x_54:
[----:B-1----:R1:W2:Y:S02]  /*2eb0*/  SYNCS.PHASECHK.TRANS64.TRYWAIT P0, [R0+URZ+0xa0], R3 ;  /* 0x0000a003000075a7 */ /* 0x0022a400080011ff */
[----:B--2---:R-:W-:Y:S05]  /*2ec0*/  @!P0 NANOSLEEP.SYNCS 0x989680 ;  /* 0x009896800000895d */ /* 0x004fea0003900000 */
[----:B------:R-:W2:Y:S02]  /*2ed0*/  @!P0 SYNCS.PHASECHK.TRANS64 P0, [R0+URZ+0xa0], R3 ;  /* 0x0000a003000085a7 */ /* 0x000ea400080010ff */
[----:B--2---:R-:W-:Y:S05]  /*2ee0*/  @P0 EXIT ;  /* 0x000000000000094d */ /* 0x004fea0003800000 */
[----:B------:R-:W-:Y:S05]  /*2ef0*/  BRA `(.L_x_54) ;  /* 0xfffffffc00ec7947 */ /* 0x000fea000383ffff */
.L_x_47:
[----:B------:R-:W-:Y:S05]  /*2f00*/  BRA.U UP4, `(.L_x_55) ;  /* 0x0000000d04d87547 */ /* 0x000fea000b800000 */
[----:B------:R-:W1:Y:S01]  /*2f10*/  S2UR UR7, SR_CgaCtaId ;  /* 0x00000000000779c3 */ /* 0x000e620000008800 */
[----:B------:R-:W-:Y:S01]  /*2f20*/  UMOV UR4, 0x40 ;  /* 0x0000004000047882 */ /* 0x000fe20000000000 */
[----:B------:R-:W-:Y:S01]  /*2f30*/  NOP ;  /* 0x0000000000007918 */ /* 0x000fe20000000000 */
[----:B------:R-:W-:Y:S01]  /*2f40*/  UMOV UR6, 0x400 ;  /* 0x0000040000067882 */ /* 0x000fe20000000000 */
[----:B-1----:R-:W-:Y:S02]  /*2f50*/  ULEA UR5, UR7, UR4, 0x18 ;  /* 0x0000000407057291 */ /* 0x002fe4000f8ec0ff */
[----:B------:R-:W-:-:S07]  /*2f60*/  ULEA UR6, UR7, UR6, 0x18 ;  /* 0x0000000607067291 */ /* 0x000fce000f8ec0ff */
[----:B------:R-:W1:Y:S02]  /*2f70*/  LDS.U8 R0, [UR5+0x1c] ;  /* 0x00001c05ff007984 */ /* 0x000e640008000000 */
[----:B-1----:R-:W-:-:S13]  /*2f80*/  ISETP.NE.AND P0, PT, R0, RZ, PT ;  /* 0x000000ff0000720c */ /* 0x002fda0003f05270 */
[----:B------:R-:W-:Y:S05]  /*2f90*/  @P0 BRA `(.L_x_56) ;  /* 0x0000000000580947 */ /* 0x000fea0003800000 */
[----:B------:R-:W-:-:S13]  /*2fa0*/  ELECT P0, URZ, PT ;  /* 0x0000000000ff782f */ /* 0x000fda0003800000 */
[----:B------:R-:W-:Y:S05]  /*2fb0*/  @!P0 BRA `(.L_x_57) ;  /* 0x0000000000608947 */ /* 0x000fea0003800000 */
[----:B------:R-:W-:Y:S01]  /*2fc0*/  UMOV UR4, 0x10 ;  /* 0x0000001000047882 */ /* 0x000fe20000000000 */
[----:B------:R-:W-:Y:S01]  /*2fd0*/  HFMA2 R0, -RZ, RZ, 0, 5.9604644775390625e-08 ;  /* 0x00000001ff007431 */ /* 0x000fe200000001ff */
[----:B------:R-:W-:-:S03]  /*2fe0*/  MOV R3, 0xffff ;  /* 0x0000ffff00037802 */ /* 0x000fc60000000f00 */
[----:B------:R-:W-:Y:S04]  /*2ff0*/  DEPBAR.LE SB1, 0x36 ;  /* 0x00009d800000791a */ /* 0x000fe80000000000 */
[----:B------:R-:W1:Y:S02]  /*3000*/  UTCATOMSWS.FIND_AND_SET.ALIGN UP0, UR4, UR4 ;  /* 0x00000004000475e3 */ /* 0x000e640008000800 */
[----:B-1----:R-:W-:Y:S01]  /*3010*/  MOV R4, UR4 ;  /* 0x0000000400047c02 */ /* 0x002fe20008000f00 */
[----:B------:R-:W-:Y:S06]  /*3020*/  BRA.U UP0, `(.L_x_58) ;  /* 0x0000000100187547 */ /* 0x000fec000b800000 */
.L_x_59:
[----:B------:R-:W-:Y:S05]  /*3030*/  NANOSLEEP 0x64 ;  /* 0x000000640000795d */ /* 0x000fea0003800000 */
[----:B------:R-:W-:-:S05]  /*3040*/  UMOV UR4, 0x10 ;  /* 0x0000001000047882 */ /* 0x000fca0000000000 */
[----:B------:R-:W-:Y:S04]  /*3050*/  DEPBAR.LE SB1, 0x36 ;  /* 0x00009d800000791a */ /* 0x000fe80000000000 */
[----:B------:R-:W1:Y:S02]  /*3060*/  UTCATOMSWS.FIND_AND_SET.ALIGN UP0, UR4, UR4 ;  /* 0x00000004000475e3 */ /* 0x000e640008000800 */
[----:B-1----:R-:W-:Y:S01]  /*3070*/  MOV R4, UR4 ;  /* 0x0000000400047c02 */ /* 0x002fe20008000f00 */
[----:B------:R-:W-:Y:S05]  /*3080*/  BRA.U !UP0, `(.L_x_59) ;  /* 0xfffffffd08e87547 */ /* 0x000fea000b83ffff */
.L_x_58:
[-C--:B------:R-:W-:Y:S02]  /*3090*/  SHF.L.U32 R3, R3, R4.reuse, RZ ;  /* 0x0000000403037219 */ /* 0x080fe400000006ff */
[----:B------:R-:W-:Y:S01]  /*30a0*/  SHF.L.U32 R0, R0, R4, RZ ;  /* 0x0000000400007219 */ /* 0x000fe200000006ff */
[----:B------:R-:W-:Y:S02]  /*30b0*/  IMAD.SHL.U32 R4, R4, 0x20, RZ ;  /* 0x0000002004047824 */ /* 0x000fe400078e00ff */
[----:B------:R1:W-:Y:S04]  /*30c0*/  ATOMS.OR RZ, [UR5+0x14], R3 ;  /* 0x00001403ffff798c */ /* 0x0003e8000b000005 */
[----:B------:R1:W-:Y:S04]  /*30d0*/  ATOMS.OR RZ, [UR5+0x18], R0 ;  /* 0x00001800ffff798c */ /* 0x0003e8000b000005 */
[----:B------:R1:W-:Y:S01]  /*30e0*/  STS [UR6+0x140], R4 ;  /* 0x00014004ff007988 */ /* 0x0003e20008000806 */
[----:B------:R-:W-:Y:S05]  /*30f0*/  BRA `(.L_x_57) ;  /* 0x0000000000107947 */ /* 0x000fea0003800000 */
.L_x_56:
[----:B------:R-:W-:Y:S02]  /*3100*/  MOV R0, 0xffffffff ;  /* 0xffffffff00007802 */ /* 0x000fe40000000f00 */
[----:B------:R-:W-:-:S03]  /*3110*/  MOV R4, 0x3140 ;  /* 0x0000314000047802 */ /* 0x000fc60000000f00 */
[----:B------:R1:W-:Y:S04]  /*3120*/  STS [UR6+0x140], R0 ;  /* 0x00014000ff007988 */ /* 0x0003e80008000806 */
[----:B-1---5:R-:W-:Y:S05]  /*3130*/  CALL.REL.NOINC `($__internal_1_$__cuda_sm10x_tcgen05_guardrail_trap_phase_invalid_during_alloc) ;  /* 0x0000008400147944 */ /* 0x022fea0003c00000 */
.L_x_57:
[----:B------:R-:W-:Y:S05]  /*3140*/  WARPSYNC.ALL ;  /* 0x0000000000007948 */ /* 0x000fea0003800000 */
[----:B------:R-:W2:Y:S01]  /*3150*/  S2UR UR4, SR_CgaCtaId ;  /* 0x00000000000479c3 */ /* 0x000ea20000008800 */
[----:B------:R-:W-:Y:S01]  /*3160*/  UMOV UR26, 0x400 ;  /* 0x00000400001a7882 */ /* 0x000fe20000000000 */
[----:B------:R-:W-:-:S06]  /*3170*/  NOP ;  /* 0x0000000000007918 */ /* 0x000fcc0000000000 */
[----:B------:R-:W-:Y:S06]  /*3180*/  BAR.ARV 0x6, 0xa0 ;  /* 0x0182800000007b1d */ /* 0x000fec0000002000 */
[----:B------:R-:W3:Y:S01]  /*3190*/  LDCU UR5, c[0x0][0x38c] ;  /* 0x00007180ff0577ac */ /* 0x000ee20008000800 */
[----:B------:R-:W-:Y:S01]  /*31a0*/  LOP3.LUT R2, R2, 0xffff, RZ, 0xc0, !PT ;  /* 0x0000ffff02027812 */ /* 0x000fe200078ec0ff */
[----:B------:R-:W-:Y:S01]  /*31b0*/  IMAD.MOV.U32 R11, RZ, RZ, 0x1 ;  /* 0x00000001ff0b7424 */ /* 0x000fe200078e00ff */
[----:B------:R-:W-:Y:S01]  /*31c0*/  CS2R R8, SRZ ;  /* 0x0000000000087805 */ /* 0x000fe2000001ff00 */
[----:B------:R-:W4:Y:S01]  /*31d0*/  LDCU UR7, c[0x0][0x38c] ;  /* 0x00007180ff0777ac */ /* 0x000f220008000800 */
[----:B------:R-:W-:Y:S01]  /*31e0*/  R2UR UR27, R2 ;  /* 0x00000000021b72ca */ /* 0x000fe200000e0000 */
[----:B------:R-:W-:Y:S01]  /*31f0*/  IMAD.MOV.U32 R10, RZ, RZ, RZ ;  /* 0x000000ffff0a7224 */ /* 0x000fe200078e00ff */
[----:B------:R-:W-:Y:S01]  /*3200*/  UMOV UR30, URZ ;  /* 0x000000ff001e7c82 */ /* 0x000fe20008000000 */
[----:B------:R-:W-:Y:S01]  /*3210*/  UMOV UR24, URZ ;  /* 0x000000ff00187c82 */ /* 0x000fe20008000000 */
[----:B--2---:R-:W-:Y:S01]  /*3220*/  ULEA UR26, UR4, UR26, 0x18 ;  /* 0x0000001a041a7291 */ /* 0x004fe2000f8ec0ff */
[----:B------:R-:W-:Y:S01]  /*3230*/  UMOV UR38, 0x0 ;  /* 0x0000000000267882 */ /* 0x000fe20000000000 */
[----:B------:R-:W-:-:S02]  /*3240*/  UMOV UR39, 0x4400910 ;  /* 0x0440091000277882 */ /* 0x000fc40000000000 */
[----:B------:R-:W-:Y:S02]  /*3250*/  UIADD3 UR4, UPT, UPT, UR26, 0x8800, URZ ;  /* 0x000088001a047890 */ /* 0x000fe4000fffe0ff */
[----:B------:R-:W-:Y:S02]  /*3260*/  UIADD3 UR6, UPT, UPT, UR26, 0x10800, URZ ;  /* 0x000108001a067890 */ /* 0x000fe4000fffe0ff */
[----:B---3--:R-:W-:Y:S01]  /*3270*/  UIADD3 UR5, UPT, UPT, UR5, 0x1f, URZ ;  /* 0x0000001f05057890 */ /* 0x008fe2000fffe0ff */
[----:B-1----:R-:W1:Y:S01]  /*3280*/  LDS R0, [UR26+0x140] ;  /* 0x0001401aff007984 */ /* 0x002e620008000800 */
[----:B------:R-:W-:Y:S01]  /*3290*/  UMOV UR36, 0x0 ;  /* 0x0000000000247882 */ /* 0x000fe20000000000 */
[----:B------:R-:W-:Y:S01]  /*32a0*/  UMOV UR37, 0x4400910 ;  /* 0x0440091000257882 */ /* 0x000fe20000000000 */
[----:B------:R-:W-:Y:S02]  /*32b0*/  USHF.R.S32.HI UR40, URZ, 0x1f, UR5 ;  /* 0x0000001fff287899 */ /* 0x000fe40008011405 */
[----:B----4-:R-:W-:-:S02]  /*32c0*/  UISETP.GE.AND UP4, UPT, UR7, 0x1, UPT ;  /* 0x000000010700788c */ /* 0x010fc4000bf86270 */
[----:B------:R-:W-:Y:S02]  /*32d0*/  ULEA.HI UR40, UR40, UR5, URZ, 0x5 ;  /* 0x0000000528287291 */ /* 0x000fe4000f8f28ff */
[----:B------:R-:W-:Y:S02]  /*32e0*/  USHF.R.U32.HI UR5, URZ, 0x4, UR4 ;  /* 0x00000004ff057899 */ /* 0x000fe40008011604 */
[----:B------:R-:W-:Y:S02]  /*32f0*/  USHF.R.S32.HI UR40, URZ, 0x5, UR40 ;  /* 0x00000005ff287899 */ /* 0x000fe40008011428 */
[----:B------:R-:W-:Y:S02]  /*3300*/  USHF.R.U32.HI UR4, URZ, 0x4, UR6 ;  /* 0x00000004ff047899 */ /* 0x000fe40008011606 */
[----:B------:R-:W-:Y:S02]  /*3310*/  UISETP.LT.AND UP0, UPT, UR40, 0x1, UPT ;  /* 0x000000012800788c */ /* 0x000fe4000bf01270 */
[----:B------:R-:W-:-:S02]  /*3320*/  ULOP3.LUT UR5, UR5, 0x3fff, URZ, 0xc0, !UPT ;  /* 0x00003fff05057892 */ /* 0x000fc4000f8ec0ff */
[----:B------:R-:W-:Y:S02]  /*3330*/  ULOP3.LUT UR4, UR4, 0x3fff, URZ, 0xc0, !UPT ;  /* 0x00003fff04047892 */ /* 0x000fe4000f8ec0ff */
[----:B------:R-:W-:Y:S02]  /*3340*/  USEL UR41, UR40, 0x1, !UP0 ;  /* 0x0000000128297887 */ /* 0x000fe4000c000000 */
[----:B------:R-:W-:Y:S02]  /*3350*/  ULOP3.LUT UR28, UR5, 0x10000, URZ, 0xfc, !UPT ;  /* 0x00010000051c7892 */ /* 0x000fe4000f8efcff */
[----:B------:R-:W-:Y:S02]  /*3360*/  ULOP3.LUT UR29, UR4, 0x10000, URZ, 0xfc, !UPT ;  /* 0x00010000041d7892 */ /* 0x000fe4000f8efcff */
[----:B------:R-:W-:Y:S01]  /*3370*/  UIADD3 UR41, UPT, UPT, -UR41, URZ, URZ ;  /* 0x000000ff29297290 */ /* 0x000fe2000fffe1ff */
[----:B------:R-:W-:Y:S01]  /*3380*/  UMOV UR34, 0x0 ;  /* 0x0000000000227882 */ /* 0x000fe20000000000 */
[----:B------:R-:W-:Y:S01]  /*3390*/  UMOV UR35, 0x4400910 ;  /* 0x0440091000237882 */ /* 0x000fe20000000000 */
[----:B------:R-:W-:Y:S01]  /*33a0*/  UMOV UR32, 0x0 ;  /* 0x0000000000207882 */ /* 0x000fe20000000000 */
[----:B------:R-:W-:Y:S01]  /*33b0*/  UMOV UR33, 0x4400910 ;  /* 0x0440091000217882 */ /* 0x000fe20000000000 */
[----:B-1----:R-:W-:-:S15]  /*33c0*/  R2UR UR42, R0 ;  /* 0x00000000002a72ca */ /* 0x002fde00000e0000 */
.L_x_66:
[----:B------:R-:W-:Y:S02]  /*33d0*/  LEA R0, R10, UR26, 0x3 ;  /* 0x0000001a0a007c11 */ /* 0x000fe4000f8e18ff */
[----:B------:R-:W-:Y:S02]  /*33e0*/  SHF.L.U32 R5, R9, 0x1f, RZ ;  /* 0x0000001f09057819 */ /* 0x000fe400000006ff */
[----:B------:R-:W-:Y:S01]  /*33f0*/  PLOP3.LUT P0, PT, PT, PT, UP4, 0x80, 0x8 ;  /* 0x000000000008781c */ /* 0x000fe20003f0f048 */
[----:B------:R-:W-:Y:S01]  /*3400*/  VIADD R3, R0, 0xa0 ;  /* 0x000000a000037836 */ /* 0x000fe20000000000 */
[----:B-1----:R-:W1:Y:S02]  /*3410*/  SYNCS.PHASECHK.TRANS64.TRYWAIT P1, [R0+URZ+0x90], R5 ;  /* 0x00009005000075a7 */ /* 0x002e6400080211ff */
[----:B-1-3--:R-:W-:Y:S09]  /*3420*/  @!P1 BRA `(.L_x_60) ;  /* 0x0000007400a89947 */ /* 0x00aff20003800000 */
.L_x_189:
[----:B------:R-:W-:Y:S01]  /*3430*/  LEA R4, R10, UR26, 0x4 ;  /* 0x0000001a0a047c11 */ /* 0x000fe2000f8e20ff */
[----:B------:R-:W-:Y:S01]  /*3440*/  @UP4 ULEA UR4, UR24, UR26, 0x3 ;  /* 0x0000001a18044291 */ /* 0x000fe2000f8e18ff */
[----:B------:R-:W-:Y:S01]  /*3450*/  PLOP3.LUT P2, PT, PT, PT, PT, 0x80, 0x8 ;  /* 0x000000000008781c */ /* 0x000fe20003f4f070 */
[----:B------:R-:W-:Y:S01]  /*3460*/  ULEA UR31, UR30, UR26, 0x3 ;  /* 0x0000001a1e1f7291 */ /* 0x000fe2000f8e18ff */
[----:B------:R-:W-:Y:S02]  /*3470*/  PRMT R3, RZ, 0x654, R3 ;  /* 0x00000654ff037816 */ /* 0x000fe40000000003 */
[----:B-1----:R-:W1:Y:S01]  /*3480*/  LDS.128 R4, [R4+0x120] ;  /* 0x0001200004047984 */ /* 0x002e620000000c00 */
[----:B------:R-:W-:Y:S02]  /*3490*/  @P0 SHF.L.U32 R2, R8, 0x1f, RZ ;  /* 0x0000001f08020819 */ /* 0x000fe400000006ff */
[----:B------:R-:W-:Y:S01]  /*34a0*/  SHF.L.U32 R0, R11, 0x1f, RZ ;  /* 0x0000001f0b007819 */ /* 0x000fe200000006ff */
[----:B------:R-:W-:Y:S01]  /*34b0*/  @!PT LDS RZ, [RZ] ;  /* 0x00000000fffff984 */ /* 0x000fe20000000800 */
[----:B------:R-:W-:Y:S01]  /*34c0*/  @!PT LDS RZ, [RZ] ;  /* 0x00000000fffff984 */ /* 0x000fe20000000800 */
[----:B------:R-:W-:Y:S01]  /*34d0*/  @!PT LDS RZ, [RZ] ;  /* 0x00000000fffff984 */ /* 0x000fe20000000800 */
[----:B------:R-:W-:Y:S01]  /*34e0*/  @!PT LDS RZ, [RZ] ;  /* 0x00000000fffff984 */ /* 0x000fe20000000800 */
[----:B------:R2:W-:Y:S06]  /*34f0*/  MEMBAR.ALL.CTA ;  /* 0x0000000000007992 */ /* 0x0005ec0000008000 */
[----:B--2---:R-:W2:Y:S02]  /*3500*/  FENCE.VIEW.ASYNC.S ;  /* 0x00000000000073c6 */ /* 0x004ea40000000000 */
[----:B--2---:R2:W-:Y:S01]  /*3510*/  SYNCS.ARRIVE.TRANS64.RED.A1T0 RZ, [R3+URZ], RZ ;  /* 0x000000ff03ff79a7 */ /* 0x0045e200081004ff */
[----:B------:R2:W3:Y:S01]  /*3520*/  @P0 SYNCS.PHASECHK.TRANS64.TRYWAIT P2, [UR4], R2 ;  /* 0x00000002ff0005a7 */ /* 0x0004e20008041104 */
[----:B------:R-:W-:Y:S01]  /*3530*/  ULEA.HI UR4, UR30, UR30, URZ, 0x1 ;  /* 0x0000001e1e047291 */ /* 0x000fe2000f8f08ff */
[----:B-1----:R-:W-:-:S03]  /*3540*/  LOP3.LUT P1, RZ, R6, 0x1, RZ, 0xc0, !PT ;  /* 0x0000000106ff7812 */ /* 0x002fc6000782c0ff */
[----:B------:R-:W-:Y:S02]  /*3550*/  USHF.L.U32 UR11, UR4, 0x7, URZ ;  /* 0x00000007040b7899 */ /* 0x000fe400080006ff */
[----:B------:R-:W-:Y:S02]  /*3560*/  ULOP3.LUT UR4, UR4, 0xffe, URZ, 0xc0, !UPT ;  /* 0x00000ffe04047892 */ /* 0x000fe4000f8ec0ff */
[----:B------:R-:W-:Y:S02]  /*3570*/  ULOP3.LUT UR11, UR11, 0xffffff00, URZ, 0xc0, !UPT ;  /* 0xffffff000b0b7892 */ /* 0x000fe4000f8ec0ff */
[----:B------:R-:W-:Y:S02]  /*3580*/  UIADD3 UR4, UPT, UPT, -UR4, UR30, URZ ;  /* 0x0000001e04047290 */ /* 0x000fe4000fffe1ff */
[----:B------:R-:W-:Y:S01]  /*3590*/  UIADD3 UR11, UPT, UPT, UR42, UR11, URZ ;  /* 0x0000000b2a0b7290 */ /* 0x000fe2000fffe0ff */
[----:B------:R-:W1:Y:S03]  /*35a0*/  SYNCS.PHASECHK.TRANS64.TRYWAIT P0, [UR31+0xd0], R0 ;  /* 0x0000d000ff0075a7 */ /* 0x000e66000800111f */
[----:B------:R-:W-:Y:S01]  /*35b0*/  ULEA UR11, UR4, UR11, 0x14 ;  /* 0x0000000b040b7291 */ /* 0x000fe2000f8ea0ff */
[----:B-123--:R-:W-:Y:S11]  /*35c0*/  @!P0 BRA `(.L_x_61) ;  /* 0x0000007400548947 */ /* 0x00eff60003800000 */
.L_x_191:
[----:B------:R-:W-:Y:S01]  /*35d0*/  IADD3 R10, PT, PT, R10, 0x1, RZ ;  /* 0x000000010a0a7810 */ /* 0x000fe20007ffe0ff */
[----:B------:R-:W-:Y:S06]  /*35e0*/  BRA.U !UP4, `(.L_x_62) ;  /* 0x000000010cc07547 */ /* 0x000fec000b800000 */
[----:B------:R-:W-:Y:S01]  /*35f0*/  UPLOP3.LUT UP2, UPT, UPT, UPT, UPT, 0x40, 0x4 ;  /* 0x000000000004789c */ /* 0x000fe20003f4e870 */
[----:B------:R-:W-:Y:S01]  /*3600*/  UMOV UR23, UR41 ;  /* 0x0000002900177c82 */ /* 0x000fe20008000000 */
[----:B------:R-:W-:Y:S01]  /*3610*/  UMOV UR22, UR40 ;  /* 0x0000002800167c82 */ /* 0x000fe20008000000 */
[----:B------:R-:W-:-:S08]  /*3620*/  UMOV UR10, UR24 ;  /* 0x00000018000a7c82 */ /* 0x000fd00008000000 */
.L_x_65:
[----:B------:R-:W-:Y:S02]  /*3630*/  UIADD3 UR23, UPT, UPT, UR23, 0x1, URZ ;  /* 0x0000000117177890 */ /* 0x000fe4000fffe0ff */
[----:B--2---:R-:W-:Y:S02]  /*3640*/  ULEA UR5, UR10, UR26, 0x3 ;  /* 0x0000001a0a057291 */ /* 0x004fe4000f8e18ff */
[----:B------:R-:W-:Y:S01]  /*3650*/  UISETP.NE.AND UP3, UPT, UR23, URZ, UPT ;  /* 0x000000ff1700728c */ /* 0x000fe2000bf65270 */
[----:B---3--:R-:W-:Y:S10]  /*3660*/  @P2 BRA `(.L_x_63) ;  /* 0x00000000000c2947 */ /* 0x008ff40003800000 */
[----:B-1----:R-:W-:Y:S04]  /*3670*/  SHF.L.U32 R3, R8, 0x1f, RZ ;  /* 0x0000001f08037819 */ /* 0x002fe800000006ff */
[----:B------:R-:W1:Y:S02]  /*3680*/  SYNCS.PHASECHK.TRANS64.TRYWAIT P0, [UR5], R3 ;  /* 0x00000003ff0075a7 */ /* 0x000e640008001105 */
[----:B-1----:R-:W-:Y:S05]  /*3690*/  @!P0 BRA `(.L_x_64) ;  /* 0x0000007400388947 */ /* 0x002fea0003800000 */
.L_x_63:
[----:B------:R-:W-:Y:S01]  /*36a0*/  UISETP.NE.AND UP0, UPT, UR22, 0x1, UPT ;  /* 0x000000011600788c */ /* 0x000fe2000bf05270 */
[----:B------:R-:W-:Y:S01]  /*36b0*/  PLOP3.LUT P2, PT, PT, PT, PT, 0x80, 0x8 ;  /* 0x000000000008781c */ /* 0x000fe20003f4f070 */
[----:B------:R-:W-:Y:S02]  /*36c0*/  UIADD3 UR4, UPT, UPT, UR10, 0x1, URZ ;  /* 0x000000010a047890 */ /* 0x000fe4000fffe0ff */
[----:B------:R-:W-:Y:S02]  /*36d0*/  UIADD3 UR25, UPT, UPT, UR5, 0x20, URZ ;  /* 0x0000002005197890 */ /* 0x000fe4000fffe0ff */
[----:B------:R-:W-:Y:S01]  /*36e0*/  UISETP.NE.AND UP1, UPT, UR4, 0x4, UPT ;  /* 0x000000040400788c */ /* 0x000fe2000bf25270 */
[----:B------:R-:W-:Y:S01]  /*36f0*/  PLOP3.LUT P0, PT, PT, PT, UP0, 0x80, 0x8 ;  /* 0x000000000008781c */ /* 0x000fe20003f0f008 */
[----:B------:R-:W-:Y:S02]  /*3700*/  UIADD3 UR22, UPT, UPT, UR22, -0x1, URZ ;  /* 0xffffffff16167890 */ /* 0x000fe4000fffe0ff */
[----:B------:R-:W-:Y:S02]  /*3710*/  USEL UR6, URZ, 0x1, UP1 ;  /* 0x00000001ff067887 */ /* 0x000fe40008800000 */
[----:B------:R-:W-:Y:S01]  /*3720*/  USEL UR24, UR4, URZ, UP1 ;  /* 0x000000ff04187287 */ /* 0x000fe20008800000 */
[----:B------:R-:W-:Y:S01]  /*3730*/  UMOV UR7, 0x40004040 ;  /* 0x4000404000077882 */ /* 0x000fe20000000000 */
[----:B------:R-:W-:Y:S02]  /*3740*/  UMOV UR5, 0x40004040 ;  /* 0x4000404000057882 */ /* 0x000fe40000000000 */
[----:B------:R-:W-:Y:S01]  /*3750*/  @UP0 ULEA UR4, UR24, UR26, 0x3 ;  /* 0x0000001a18040291 */ /* 0x000fe2000f8e18ff */
[----:B------:R-:W-:Y:S01]  /*3760*/  LOP3.LUT R8, R8, UR6, RZ, 0x3c, !PT ;  /* 0x0000000608087c12 */ /* 0x000fe2000f8e3cff */
[----:B------:R-:W-:Y:S01]  /*3770*/  ULEA UR6, UR10, UR29, 0xb ;  /* 0x0000001d0a067291 */ /* 0x000fe2000f8e58ff */
[----:B------:R-:W-:Y:S02]  /*3780*/  UMOV UR21, 0x40004040 ;  /* 0x4000404000157882 */ /* 0x000fe40000000000 */
[----:B-1----:R-:W-:Y:S01]  /*3790*/  @P0 SHF.L.U32 R0, R8, 0x1f, RZ ;  /* 0x0000001f08000819 */ /* 0x002fe200000006ff */
[----:B------:R-:W-:Y:S02]  /*37a0*/  UIADD3 UR20, UPT, UPT, UR6, 0x2, URZ ;  /* 0x0000000206147890 */ /* 0x000fe4000fffe0ff */
[----:B------:R-:W-:Y:S01]  /*37b0*/  UIADD3 UR16, UPT, UPT, UR6, 0x4, URZ ;  /* 0x0000000406107890 */ /* 0x000fe2000fffe0ff */
[----:B------:R2:W3:Y:S01]  /*37c0*/  @P0 SYNCS.PHASECHK.TRANS64.TRYWAIT P2, [UR4], R0 ;  /* 0x00000000ff0005a7 */ /* 0x0004e20008041104 */
[----:B------:R-:W-:Y:S02]  /*37d0*/  ULEA UR4, UR10, UR28, 0x9 ;  /* 0x0000001c0a047291 */ /* 0x000fe4000f8e48ff */
[----:B------:R-:W-:Y:S02]  /*37e0*/  UIADD3 UR12, UPT, UPT, UR6, 0x6, URZ ;  /* 0x00000006060c7890 */ /* 0x000fe4000fffe0ff */
[----:B------:R-:W-:Y:S02]  /*37f0*/  UIADD3 UR18, UPT, UPT, UR4, 0x2, URZ ;  /* 0x0000000204127890 */ /* 0x000fe4000fffe0ff */
[----:B------:R-:W-:Y:S02]  /*3800*/  UIADD3 UR14, UPT, UPT, UR4, 0x4, URZ ;  /* 0x00000004040e7890 */ /* 0x000fe4000fffe0ff */
[----:B------:R-:W-:Y:S01]  /*3810*/  UIADD3 UR8, UPT, UPT, UR4, 0x6, URZ ;  /* 0x0000000604087890 */ /* 0x000fe2000fffe0ff */
[----:B------:R2:W-:Y:S01]  /*3820*/  UTCHMMA gdesc[UR4], gdesc[UR6], tmem[UR11], tmem[UR38], idesc[UR39], UP2 ;  /* 0x00ff2606040075ea */ /* 0x0005e2000900000b */
[----:B------:R-:W-:Y:S01]  /*3830*/  UPLOP3.LUT UP2, UPT, UPT, UPT, UPT, 0x80, 0x8 ;  /* 0x000000000008789c */ /* 0x000fe20003f4f070 */
[----:B------:R-:W-:Y:S01]  /*3840*/  UMOV UR19, 0x40004040 ;  /* 0x4000404000137882 */ /* 0x000fe20000000000 */
[----:B------:R-:W-:Y:S01]  /*3850*/  UMOV UR17, 0x40004040 ;  /* 0x4000404000117882 */ /* 0x000fe20000000000 */
[----:B------:R2:W-:Y:S01]  /*3860*/  UTCHMMA gdesc[UR18], gdesc[UR20], tmem[UR11], tmem[UR36], idesc[UR37], UPT ;  /* 0x00ff2414120075ea */ /* 0x0005e2000b80000b */
[----:B------:R-:W-:Y:S01]  /*3870*/  UMOV UR15, 0x40004040 ;  /* 0x40004040000f7882 */ /* 0x000fe20000000000 */
[----:B------:R-:W-:Y:S01]  /*3880*/  UMOV UR13, 0x40004040 ;  /* 0x40004040000d7882 */ /* 0x000fe20000000000 */
[----:B------:R-:W-:Y:S01]  /*3890*/  UMOV UR9, 0x40004040 ;  /* 0x4000404000097882 */ /* 0x000fe20000000000 */
[----:B------:R2:W-:Y:S01]  /*38a0*/  UTCHMMA gdesc[UR14], gdesc[UR16], tmem[UR11], tmem[UR34], idesc[UR35], UPT ;  /* 0x00ff22100e0075ea */ /* 0x0005e2000b80000b */
[----:B------:R2:W-:Y:S01]  /*38b0*/  UTCHMMA gdesc[UR8], gdesc[UR12], tmem[UR11], tmem[UR32], idesc[UR33], UPT ;  /* 0x00ff200c080075ea */ /* 0x0005e2000b80000b */
[----:B------:R2:W-:Y:S01]  /*38c0*/  UTCBAR.MULTICAST [UR25], URZ, UR27 ;  /* 0x000000ff190073e9 */ /* 0x0005e2000800081b */
[----:B------:R-:W-:Y:S01]  /*38d0*/  UMOV UR10, UR24 ;  /* 0x00000018000a7c82 */ /* 0x000fe20008000000 */
[----:B------:R-:W-:Y:S05]  /*38e0*/  BRA.U UP3, `(.L_x_65) ;  /* 0xfffffffd03507547 */ /* 0x000fea000b83ffff */
.L_x_62:
[----:B--2---:R-:W-:Y:S01]  /*38f0*/  UIADD3 UR4, UPT, UPT, UR30, 0x1, URZ ;  /* 0x000000011e047890 */ /* 0x004fe2000fffe0ff */
[C---:B------:R-:W-:Y:S01]  /*3900*/  ISETP.NE.AND P0, PT, R10.reuse, 0x2, PT ;  /* 0x000000020a00780c */ /* 0x040fe20003f05270 */
[----:B------:R-:W-:Y:S02]  /*3910*/  UIADD3 UR5, UPT, UPT, UR31, 0xb0, URZ ;  /* 0x000000b01f057890 */ /* 0x000fe4000fffe0ff */
[----:B------:R-:W-:Y:S01]  /*3920*/  UISETP.NE.AND UP0, UPT, UR4, 0x4, UPT ;  /* 0x000000040400788c */ /* 0x000fe2000bf05270 */
[----:B-1----:R-:W-:Y:S02]  /*3930*/  SEL R0, RZ, 0x1, P0 ;  /* 0x00000001ff007807 */ /* 0x002fe40000000000 */
[----:B------:R-:W-:Y:S01]  /*3940*/  SEL R10, R10, RZ, P0 ;  /* 0x000000ff0a0a7207 */ /* 0x000fe20000000000 */
[----:B------:R-:W-:Y:S01]  /*3950*/  USEL UR6, URZ, 0x1, UP0 ;  /* 0x00000001ff067887 */ /* 0x000fe20008000000 */
[----:B------:R-:W-:Y:S01]  /*3960*/  LOP3.LUT R9, R9, R0, RZ, 0x3c, !PT ;  /* 0x0000000009097212 */ /* 0x000fe200078e3cff */
[----:B------:R-:W-:Y:S01]  /*3970*/  USEL UR30, UR4, URZ, UP0 ;  /* 0x000000ff041e7287 */ /* 0x000fe20008000000 */
[----:B------:R1:W-:Y:S03]  /*3980*/  UTCBAR [UR5], URZ ;  /* 0x000000ff050073e9 */ /* 0x0003e600080000ff */
[----:B------:R-:W-:Y:S01]  /*3990*/  LOP3.LUT R11, R11, UR6, RZ, 0x3c, !PT ;  /* 0x000000060b0b7c12 */ /* 0x000fe2000f8e3cff */
[----:B------:R-:W-:Y:S07]  /*39a0*/  @P1 BRA `(.L_x_66) ;  /* 0xfffffff800881947 */ /* 0x000fee000383ffff */
[----:B------:R-:W2:Y:S01]  /*39b0*/  S2UR UR8, SR_CgaCtaId ;  /* 0x00000000000879c3 */ /* 0x000ea20000008800 */
[----:B------:R-:W-:Y:S01]  /*39c0*/  ELECT P0, URZ, PT ;  /* 0x0000000000ff782f */ /* 0x000fe20003800000 */
[----:B------:R-:W-:Y:S01]  /*39d0*/  IMAD.MOV.U32 R0, RZ, RZ, 0x1 ;  /* 0x00000001ff007424 */ /* 0x000fe200078e00ff */
[----:B------:R-:W-:Y:S01]  /*39e0*/  UIADD3 UR26, UPT, UPT, UR26, 0xd0, URZ ;  /* 0x000000d01a1a7890 */ /* 0x000fe2000fffe0ff */
[----:B------:R-:W-:Y:S01]  /*39f0*/  SHF.L.U32 R3, R11, 0x1f, RZ ;  /* 0x0000001f0b037819 */ /* 0x000fe200000006ff */
[----:B------:R-:W-:-:S03]  /*3a00*/  UMOV UR4, 0x40 ;  /* 0x0000004000047882 */ /* 0x000fc60000000000 */
[----:B------:R-:W-:Y:S01]  /*3a10*/  UVIRTCOUNT.DEALLOC.SMPOOL 0x80 ;  /* 0x000000800000784c */ /* 0x000fe20000000000 */
[----:B--2---:R-:W-:Y:S02]  /*3a20*/  ULEA UR8, UR8, UR4, 0x18 ;  /* 0x0000000408087291 */ /* 0x004fe4000f8ec0ff */
[----:B------:R-:W-:-:S07]  /*3a30*/  ULEA UR4, UR30, UR26, 0x3 ;  /* 0x0000001a1e047291 */ /* 0x000fce000f8e18ff */
[----:B------:R2:W-:Y:S02]  /*3a40*/  @P0 STS.U8 [UR8+0x1c], R0 ;  /* 0x00001c00ff000988 */ /* 0x0005e40008000008 */
[----:B------:R-:W4:Y:S02]  /*3a50*/  SYNCS.PHASECHK.TRANS64.TRYWAIT P0, [UR4], R3 ;  /* 0x00000003ff0075a7 */ /* 0x000f240008001104 */
[----:B--2-4-:R-:W-:Y:S05]  /*3a60*/  @!P0 BRA `(.L_x_67) ;  /* 0x00000070005c8947 */ /* 0x014fea0003800000 */
.L_x_194:
[----:B------:R-:W-:-:S04]  /*3a70*/  UIADD3 UR4, UPT, UPT, UR30, 0x1, URZ ;  /* 0x000000011e047890 */ /* 0x000fc8000fffe0ff */
[----:B------:R-:W-:-:S04]  /*3a80*/  UISETP.NE.AND UP0, UPT, UR4, 0x4, UPT ;  /* 0x000000040400788c */ /* 0x000fc8000bf05270 */
[----:B------:R-:W-:Y:S02]  /*3a90*/  USEL UR6, URZ, 0x1, UP0 ;  /* 0x00000001ff067887 */ /* 0x000fe40008000000 */
[----:B------:R-:W-:-:S04]  /*3aa0*/  USEL UR4, UR4, URZ, UP0 ;  /* 0x000000ff04047287 */ /* 0x000fc80008000000 */
[----:B-1----:R-:W-:Y:S01]  /*3ab0*/  ULEA UR5, UR4, UR26, 0x3 ;  /* 0x0000001a04057291 */ /* 0x002fe2000f8e18ff */
[----:B------:R-:W-:-:S04]  /*3ac0*/  LOP3.LUT R2, R11, UR6, RZ, 0x3c, !PT ;  /* 0x000000060b027c12 */ /* 0x000fc8000f8e3cff */
[----:B--2---:R-:W-:-:S04]  /*3ad0*/  SHF.L.U32 R3, R2, 0x1f, RZ ;  /* 0x0000001f02037819 */ /* 0x004fc800000006ff */
[----:B------:R-:W1:Y:S02]  /*3ae0*/  SYNCS.PHASECHK.TRANS64.TRYWAIT P0, [UR5], R3 ;  /* 0x00000003ff0075a7 */ /* 0x000e640008001105 */
[----:B-1----:R-:W-:Y:S05]  /*3af0*/  @!P0 BRA `(.L_x_68) ;  /* 0x0000007000508947 */ /* 0x002fea0003800000 */
.L_x_196:
        /* <DEDUP_REMOVED lines=9> */
.L_x_198:
[----:B------:R-:W-:-:S04]  /*3b90*/  UIADD3 UR4, UPT, UPT, UR4, 0x1, URZ ;  /* 0x0000000104047890 */ /* 0x000fc8000fffe0ff */
[----:B------:R-:W-:-:S04]  /*3ba0*/  UISETP.NE.AND UP0, UPT, UR4, 0x4, UPT ;  /* 0x000000040400788c */ /* 0x000fc8000bf05270 */
[----:B------:R-:W-:Y:S02]  /*3bb0*/  USEL UR5, URZ, 0x1, UP0 ;  /* 0x00000001ff057887 */ /* 0x000fe40008000000 */
[----:B------:R-:W-:-:S04]  /*3bc0*/  USEL UR4, UR4, URZ, UP0 ;  /* 0x000000ff04047287 */ /* 0x000fc80008000000 */
[----:B------:R-:W-:Y:S01]  /*3bd0*/  ULEA UR4, UR4, UR26, 0x3 ;  /* 0x0000001a04047291 */ /* 0x000fe2000f8e18ff */
[----:B-1----:R-:W-:-:S04]  /*3be0*/  LOP3.LUT R3, R2, UR5, RZ, 0x3c, !PT ;  /* 0x0000000502037c12 */ /* 0x002fc8000f8e3cff */
[----:B------:R-:W-:-:S04]  /*3bf0*/  SHF.L.U32 R3, R3, 0x1f, RZ ;  /* 0x0000001f03037819 */ /* 0x000fc800000006ff */
[----:B------:R-:W1:Y:S02]  /*3c00*/  SYNCS.PHASECHK.TRANS64.TRYWAIT P0, [UR4], R3 ;  /* 0x00000003ff0075a7 */ /* 0x000e640008001104 */
[----:B-1----:R-:W-:Y:S05]  /*3c10*/  @!P0 BRA `(.L_x_70) ;  /* 0x0000007000388947 */ /* 0x002fea0003800000 */
.L_x_200:
[----:B------:R-:W-:Y:S01]  /*3c20*/  NOP ;  /* 0x0000000000007918 */ /* 0x000fe20000000000 */
[----:B-1----:R-:W1:Y:S01]  /*3c30*/  LDS R0, [UR8+0x14] ;  /* 0x00001408ff007984 */ /* 0x002e620008000800 */
[----:B------:R-:W-:Y:S01]  /*3c40*/  ULOP3.LUT UR4, UR42, 0xffff, URZ, 0xc0, !UPT ;  /* 0x0000ffff2a047892 */ /* 0x000fe2000f8ec0ff */
[----:B------:R-:W-:Y:S01]  /*3c50*/  UMOV UR5, 0xffff ;  /* 0x0000ffff00057882 */ /* 0x000fe20000000000 */
[----:B------:R-:W-:Y:S02]  /*3c60*/  UMOV UR6, 0x1 ;  /* 0x0000000100067882 */ /* 0x000fe40000000000 */
[----:B------:R-:W-:-:S04]  /*3c70*/  USHF.R.U32.HI UR4, URZ, 0x5, UR4 ;  /* 0x00000005ff047899 */ /* 0x000fc80008011604 */
[----:B------:R-:W-:Y:S02]  /*3c80*/  USHF.L.U32 UR5, UR5, UR4, URZ ;  /* 0x0000000405057299 */ /* 0x000fe400080006ff */
[----:B------:R-:W-:-:S04]  /*3c90*/  USHF.L.U32 UR4, UR6, UR4, URZ ;  /* 0x0000000406047299 */ /* 0x000fc800080006ff */
[----:B-1----:R-:W-:-:S04]  /*3ca0*/  LOP3.LUT R0, R0, UR5, RZ, 0xc0, !PT ;  /* 0x0000000500007c12 */ /* 0x002fc8000f8ec0ff */
[----:B------:R-:W-:-:S13]  /*3cb0*/  ISETP.NE.AND P0, PT, R0, UR5, PT ;  /* 0x0000000500007c0c */ /* 0x000fda000bf05270 */
[----:B------:R-:W-:Y:S05]  /*3cc0*/  @P0 BRA `(.L_x_71) ;  /* 0x0000000000580947 */ /* 0x000fea0003800000 */
[----:B------:R-:W1:Y:S02]  /*3cd0*/  LDS R0, [UR8+0x18] ;  /* 0x00001808ff007984 */ /* 0x000e640008000800 */
[----:B-1----:R-:W-:-:S04]  /*3ce0*/  LOP3.LUT R0, R0, UR4, RZ, 0xc0, !PT ;  /* 0x0000000400007c12 */ /* 0x002fc8000f8ec0ff */
[----:B------:R-:W-:-:S13]  /*3cf0*/  ISETP.NE.AND P0, PT, R0, UR4, PT ;  /* 0x0000000400007c0c */ /* 0x000fda000bf05270 */
[----:B------:R-:W-:Y:S05]  /*3d00*/  @P0 BRA `(.L_x_72) ;  /* 0x00000000003c0947 */ /* 0x000fea0003800000 */
[----:B------:R-:W1:Y:S01]  /*3d10*/  S2R R2, SR_LANEID ;  /* 0x0000000000027919 */ /* 0x000e620000000000 */
[----:B------:R-:W-:Y:S01]  /*3d20*/  ULOP3.LUT UR5, URZ, UR5, URZ, 0x33, !UPT ;  /* 0x00000005ff057292 */ /* 0x000fe2000f8e33ff */
[----:B------:R-:W-:Y:S01]  /*3d30*/  LOP3.LUT R4, RZ, UR4, RZ, 0x33, !PT ;  /* 0x00000004ff047c12 */ /* 0x000fe2000f8e33ff */
[----:B------:R-:W-:Y:S02]  /*3d40*/  VOTEU.ANY UR4, UPT, PT ;  /* 0x0000000000047886 */ /* 0x000fe400038e0100 */
[----:B------:R-:W-:Y:S01]  /*3d50*/  UFLO.U32 UR4, UR4 ;  /* 0x00000004000472bd */ /* 0x000fe200080e0000 */
[----:B------:R-:W2:Y:S01]  /*3d60*/  REDUX UR6, R4 ;  /* 0x00000000040673c4 */ /* 0x000ea20000000000 */
[----:B------:R-:W-:-:S06]  /*3d70*/  IMAD.U32 R0, RZ, RZ, UR5 ;  /* 0x00000005ff007e24 */ /* 0x000fcc000f8e00ff */
[----:B------:R4:W-:Y:S01]  /*3d80*/  UTCATOMSWS.AND URZ, UR5 ;  /* 0x0000000500ff79e3 */ /* 0x0009e20008000000 */
[----:B------:R-:W3:Y:S01]  /*3d90*/  REDUX UR7, R0 ;  /* 0x00000000000773c4 */ /* 0x000ee20000000000 */
[----:B-1----:R-:W-:Y:S01]  /*3da0*/  ISETP.EQ.U32.AND P0, PT, R2, UR4, PT ;  /* 0x0000000402007c0c */ /* 0x002fe2000bf02070 */
[----:B--2---:R-:W-:Y:S01]  /*3db0*/  IMAD.U32 R2, RZ, RZ, UR6 ;  /* 0x00000006ff027e24 */ /* 0x004fe2000f8e00ff */
[----:B---3--:R-:W-:-:S11]  /*3dc0*/  MOV R3, UR7 ;  /* 0x0000000700037c02 */ /* 0x008fd60008000f00 */
[----:B------:R4:W-:Y:S04]  /*3dd0*/  @P0 ATOMS.AND RZ, [UR8+0x14], R3 ;  /* 0x00001403ffff098c */ /* 0x0009e8000a800008 */
[----:B------:R4:W-:Y:S01]  /*3de0*/  @P0 ATOMS.AND RZ, [UR8+0x18], R2 ;  /* 0x00001802ffff098c */ /* 0x0009e2000a800008 */
[----:B------:R-:W-:Y:S05]  /*3df0*/  BRA `(.L_x_73) ;  /* 0x0000000000147947 */ /* 0x000fea0003800000 */
.L_x_72:
[----:B------:R-:W-:Y:S02]  /*3e00*/  MOV R2, 0x3e20 ;  /* 0x00003e2000027802 */ /* 0x000fe40000000f00 */
[----:B---3-5:R-:W-:Y:S05]  /*3e10*/  CALL.REL.NOINC `($__internal_0_$__cuda_sm10x_tcgen05_guardrail_trap_col_being_dealloced_not_returned_by_alloc) ;  /* 0x0000007400d07944 */ /* 0x028fea0003c00000 */
[----:B------:R-:W-:Y:S05]  /*3e20*/  BRA `(.L_x_73) ;  /* 0x0000000000087947 */ /* 0x000fea0003800000 */
.L_x_71:
[----:B------:R-:W-:Y:S02]  /*3e30*/  MOV R2, 0x3e50 ;  /* 0x00003e5000027802 */ /* 0x000fe40000000f00 */
[----:B---3-5:R-:W-:Y:S05]  /*3e40*/  CALL.REL.NOINC `($__internal_2_$__cuda_sm10x_tcgen05_guardrail_trap_unallocated_columns_being_dealloced) ;  /* 0x0000007400dc7944 */ /* 0x028fea0003c00000 */
.L_x_73:
[----:B------:R-:W-:Y:S01]  /*3e50*/  NOP ;  /* 0x0000000000007918 */ /* 0x000fe20000000000 */
[----:B----4-:R-:W-:Y:S05]  /*3e60*/  EXIT ;  /* 0x000000000000794d */ /* 0x010fea0003800000 */
.L_x_55:
[----:B------:R-:W-:-:S09]  /*3e70*/  UISETP.NE.OR UP0, UPT, UR17, 0x3, !UP3 ;  /* 0x000000031100788c */ /* 0x000fd2000df05670 */
[----:B------:R-:W-:Y:S05]  /*3e80*/  BRA.U UP0, `(.L_x_74) ;  /* 0x0000001500d87547 */ /* 0x000fea000b800000 */
[----:B------:R-:W1:Y:S01]  /*3e90*/  S2UR UR10, SR_CgaCtaId ;  /* 0x00000000000a79c3 */ /* 0x000e620000008800 */
[----:B------:R-:W2:Y:S01]  /*3ea0*/  LDCU UR46, c[0x0][0x370] ;  /* 0x00006e00ff2e77ac */ /* 0x000ea20008000800 */
[----:B------:R-:W-:Y:S01]  /*3eb0*/  HFMA2 R14, -RZ, RZ, 0, 0 ;  /* 0x00000000ff0e7431 */ /* 0x000fe200000001ff */
[----:B------:R-:W-:Y:S01]  /*3ec0*/  MOV R13, RZ ;  /* 0x000000ff000d7202 */ /* 0x000fe20000000f00 */
[----:B------:R-:W-:Y:S01]  /*3ed0*/  HFMA2 R7, -RZ, RZ, 0, 0.0078125 ;  /* 0x00002000ff077431 */ /* 0x000fe200000001ff */
[----:B------:R-:W2:Y:S03]  /*3ee0*/  LDCU.128 UR48, c[0x0][0xb10] ;  /* 0x00016200ff3077ac */ /* 0x000ea60008000c00 */
[----:B------:R-:W3:Y:S01]  /*3ef0*/  LDC.64 R16, c[0x0][0x348] ;  /* 0x0000d200ff107b82 */ /* 0x000ee20000000a00 */
[----:B------:R-:W4:Y:S01]  /*3f00*/  LDCU UR39, c[0x0][0x374] ;  /* 0x00006e80ff2777ac */ /* 0x000f220008000800 */
[----:B------:R-:W1:Y:S06]  /*3f10*/  LDCU UR15, c[0x0][0xb0c] ;  /* 0x00016180ff0f77ac */ /* 0x000e6c0008000800 */
[----:B------:R-:W3:Y:S01]  /*3f20*/  LDC.64 R2, c[0x0][0x888] ;  /* 0x00022200ff027b82 */ /* 0x000ee20000000a00 */
[----:B------:R-:W3:Y:S01]  /*3f30*/  LDCU UR54, c[0x0][0xb20] ;  /* 0x00016400ff3677ac */ /* 0x000ee20008000800 */
[----:B------:R-:W3:Y:S06]  /*3f40*/  LDCU UR4, c[0x0][0xb30] ;  /* 0x00016600ff0477ac */ /* 0x000eec0008000800 */
[----:B------:R-:W3:Y:S01]  /*3f50*/  LDC.64 R4, c[0x0][0x890] ;  /* 0x00022400ff047b82 */ /* 0x000ee20000000a00 */
[----:B------:R-:W-:Y:S01]  /*3f60*/  UMOV UR21, 0x400 ;  /* 0x0000040000157882 */ /* 0x000fe20000000000 */
[----:B--2---:R-:W-:-:S02]  /*3f70*/  UIMAD.WIDE.U32 UR6, UR46, UR48, URZ ;  /* 0x000000302e0672a5 */ /* 0x004fc4000f8e00ff */
[----:B----4-:R-:W-:Y:S02]  /*3f80*/  UIMAD.WIDE.U32 UR8, UR39, UR51, URZ ;  /* 0x00000033270872a5 */ /* 0x010fe4000f8e00ff */
[----:B-1----:R-:W-:Y:S02]  /*3f90*/  ULEA UR21, UR10, UR21, 0x18 ;  /* 0x000000150a157291 */ /* 0x002fe4000f8ec0ff */
[----:B------:R-:W-:Y:S02]  /*3fa0*/  UPLOP3.LUT UP1, UPT, UPT, UPT, UPT, 0x40, 0x4 ;  /* 0x000000000004789c */ /* 0x000fe40003f2e870 */
[----:B------:R-:W-:Y:S02]  /*3fb0*/  UIADD3 UR41, UPT, UPT, UR21, 0x40, URZ ;  /* 0x0000004015297890 */ /* 0x000fe4000fffe0ff */
[----:B------:R-:W-:Y:S02]  /*3fc0*/  UIADD3 UR33, UPT, UPT, UR21, 0x48, URZ ;  /* 0x0000004815217890 */ /* 0x000fe4000fffe0ff */
[----:B------:R-:W-:-:S02]  /*3fd0*/  UIADD3 UR25, UPT, UPT, UR21, 0x50, URZ ;  /* 0x0000005015197890 */ /* 0x000fc4000fffe0ff */
[----:B------:R-:W-:Y:S01]  /*3fe0*/  UIADD3 UR17, UPT, UPT, UR21, 0x58, URZ ;  /* 0x0000005815117890 */ /* 0x000fe2000fffe0ff */
[----:B------:R-:W-:Y:S01]  /*3ff0*/  UMOV UR6, UR7 ;  /* 0x0000000700067c82 */ /* 0x000fe20008000000 */
[----:B------:R-:W-:Y:S01]  /*4000*/  UMOV UR47, UR9 ;  /* 0x00000009002f7c82 */ /* 0x000fe20008000000 */
[----:B------:R-:W-:Y:S02]  /*4010*/  UISETP.GE.AND UP0, UPT, UR45, 0x1, UPT ;  /* 0x000000012d00788c */ /* 0x000fe4000bf06270 */
[----:B------:R-:W-:Y:S01]  /*4020*/  UISETP.NE.AND UP4, UPT, UR45, 0x1, UPT ;  /* 0x000000012d00788c */ /* 0x000fe2000bf85270 */
[----:B------:R-:W1:Y:S01]  /*4030*/  LDCU.64 UR22, c[0x0][0xb28] ;  /* 0x00016500ff1677ac */ /* 0x000e620008000a00 */
[----:B------:R-:W-:Y:S02]  /*4040*/  UISETP.NE.AND UP6, UPT, UR15, 0x1, UPT ;  /* 0x000000010f00788c */ /* 0x000fe4000bfc5270 */
[----:B------:R-:W-:Y:S02]  /*4050*/  UISETP.NE.AND UP5, UPT, UR50, 0x1, UPT ;  /* 0x000000013200788c */ /* 0x000fe4000bfa5270 */
[----:B------:R-:W-:-:S02]  /*4060*/  USHF.R.U32.HI UR52, URZ, UR49, UR6 ;  /* 0x00000031ff347299 */ /* 0x000fc40008011606 */
[----:B------:R-:W-:Y:S02]  /*4070*/  UPRMT UR37, UR10, 0x654, UR41 ;  /* 0x000006540a257896 */ /* 0x000fe40008000029 */
[----:B------:R-:W-:Y:S02]  /*4080*/  UPRMT UR31, UR10, 0x654, UR33 ;  /* 0x000006540a1f7896 */ /* 0x000fe40008000021 */
[----:B------:R-:W-:Y:S02]  /*4090*/  UPRMT UR30, UR10, 0x654, UR25 ;  /* 0x000006540a1e7896 */ /* 0x000fe40008000019 */
[----:B------:R-:W-:Y:S02]  /*40a0*/  UPRMT UR29, UR10, 0x654, UR17 ;  /* 0x000006540a1d7896 */ /* 0x000fe40008000011 */
[----:B---3--:R-:W-:Y:S02]  /*40b0*/  USHF.R.U32.HI UR47, URZ, UR54, UR47 ;  /* 0x00000036ff2f7299 */ /* 0x008fe4000801162f */
[----:B------:R-:W-:-:S11]  /*40c0*/  UISETP.NE.AND UP3, UPT, UR4, 0x1, UPT ;  /* 0x000000010400788c */ /* 0x000fd6000bf65270 */
.L_x_89:
[C---:B------:R-:W-:Y:S02]  /*40d0*/  LEA R12, R14.reuse, UR21, 0x3 ;  /* 0x000000150e0c7c11 */ /* 0x040fe4000f8e18ff */
[----:B------:R-:W-:Y:S02]  /*40e0*/  SHF.L.U32 R9, R13, 0x1f, RZ ;  /* 0x0000001f0d097819 */ /* 0x000fe400000006ff */
[----:B------:R-:W-:Y:S02]  /*40f0*/  LEA R10, R14, UR21, 0x4 ;  /* 0x000000150e0a7c11 */ /* 0x000fe4000f8e20ff */
[----:B--2---:R-:W2:Y:S02]  /*4100*/  SYNCS.PHASECHK.TRANS64.TRYWAIT P0, [R12+URZ+0x90], R9 ;  /* 0x000090090c0075a7 */ /* 0x004ea400080011ff */
[----:B--2---:R-:W-:Y:S05]  /*4110*/  @!P0 BRA `(.L_x_75) ;  /* 0x0000006c00108947 */ /* 0x004fea0003800000 */
.L_x_201:
[----:B--2---:R-:W2:Y:S01]  /*4120*/  LDS.128 R8, [R10+0x120] ;  /* 0x000120000a087984 */ /* 0x004ea20000000c00 */
[----:B------:R-:W-:Y:S01]  /*4130*/  UISETP.GE.AND UP0, UPT, UR45, 0x1, UPT ;  /* 0x000000012d00788c */ /* 0x000fe2000bf06270 */
[----:B------:R-:W-:Y:S01]  /*4140*/  @!PT LDS RZ, [RZ] ;  /* 0x00000000fffff984 */ /* 0x000fe20000000800 */
[----:B------:R-:W-:Y:S01]  /*4150*/  @!PT LDS RZ, [RZ] ;  /* 0x00000000fffff984 */ /* 0x000fe20000000800 */
[----:B------:R-:W-:Y:S01]  /*4160*/  @!PT LDS RZ, [RZ] ;  /* 0x00000000fffff984 */ /* 0x000fe20000000800 */
[----:B------:R-:W-:Y:S01]  /*4170*/  @!PT LDS RZ, [RZ] ;  /* 0x00000000fffff984 */ /* 0x000fe20000000800 */
[----:B------:R3:W-:Y:S06]  /*4180*/  MEMBAR.ALL.CTA ;  /* 0x0000000000007992 */ /* 0x0007ec0000008000 */
[----:B---3--:R-:W3:Y:S01]  /*4190*/  FENCE.VIEW.ASYNC.S ;  /* 0x00000000000073c6 */ /* 0x008ee20000000000 */
[----:B--2---:R-:W-:Y:S11]  /*41a0*/  LOP3.LUT P0, RZ, R10, 0x1, RZ, 0xc0, !PT ;  /* 0x000000010aff7812 */ /* 0x004ff6000780c0ff */
[----:B------:R-:W-:Y:S02]  /*41b0*/  @!UPT UIADD3 URZ, UPT, UPT, URZ, URZ, URZ ;  /* 0x000000fffffff290 */ /* 0x000fe4000fffe0ff */
[----:B---3--:R-:W-:Y:S01]  /*41c0*/  VOTEU.ANY UP2, P0 ;  /* 0x0000000000ff7886 */ /* 0x008fe20000040100 */
[----:B------:R-:W-:Y:S11]  /*41d0*/  PLOP3.LUT P0, PT, PT, PT, UP2, 0x80, 0x8 ;  /* 0x000000000008781c */ /* 0x000ff60003f0f028 */
[----:B------:R-:W-:Y:S02]  /*41e0*/  @!UPT UIADD3 URZ, UPT, UPT, URZ, URZ, URZ ;  /* 0x000000fffffff290 */ /* 0x000fe4000fffe0ff */
[----:B------:R-:W-:Y:S02]  /*41f0*/  @P0 SHF.R.U32.HI R0, RZ, 0x10, R9 ;  /* 0x00000010ff000819 */ /* 0x000fe40000011609 */
[----:B------:R-:W-:Y:S02]  /*4200*/  @P0 MOV R6, R8 ;  /* 0x0000000800060202 */ /* 0x000fe40000000f00 */
[----:B------:R-:W-:Y:S01]  /*4210*/  @P0 R2UR UR4, R0 ;  /* 0x00000000000402ca */ /* 0x000fe200000e0000 */
[----:B------:R-:W-:Y:S01]  /*4220*/  VIADD R0, R12, 0xa0 ;  /* 0x000000a00c007836 */ /* 0x000fe20000000000 */
[----:B------:R-:W-:Y:S02]  /*4230*/  @P0 LOP3.LUT R8, R9, 0xffff, RZ, 0xc0, !PT ;  /* 0x0000ffff09080812 */ /* 0x000fe400078ec0ff */
[----:B------:R-:W-:Y:S02]  /*4240*/  @P0 R2UR UR6, R6 ;  /* 0x00000000060602ca */ /* 0x000fe400000e0000 */
[----:B------:R-:W-:Y:S02]  /*4250*/  PRMT R0, RZ, 0x654, R0 ;  /* 0x00000654ff007816 */ /* 0x000fe40000000000 */
[----:B------:R-:W-:Y:S02]  /*4260*/  @P0 R2UR UR5, R8 ;  /* 0x00000000080502ca */ /* 0x000fe400000e0000 */
[----:B------:R2:W-:Y:S03]  /*4270*/  SYNCS.ARRIVE.TRANS64.RED.A1T0 RZ, [R0+URZ], RZ ;  /* 0x000000ff00ff79a7 */ /* 0x0005e600081004ff */
[----:B------:R-:W-:Y:S04]  /*4280*/  @UP2 UMOV UR38, UR4 ;  /* 0x0000000400262c82 */ /* 0x000fe80008000000 */
[----:B------:R-:W-:Y:S04]  /*4290*/  @UP2 UMOV UR14, UR6 ;  /* 0x00000006000e2c82 */ /* 0x000fe80008000000 */
[----:B------:R-:W-:Y:S01]  /*42a0*/  @UP2 UMOV UR13, UR5 ;  /* 0x00000005000d2c82 */ /* 0x000fe20008000000 */
[----:B------:R-:W-:Y:S05]  /*42b0*/  BRA.U !UP0, `(.L_x_76) ;  /* 0x0000000108a47547 */ /* 0x000fea000b800000 */
[----:B------:R-:W-:Y:S02]  /*42c0*/  UIMAD.WIDE.U32 UR18, UR13, UR51, URZ ;  /* 0x000000330d1272a5 */ /* 0x000fe4000f8e00ff */
[----:B------:R-:W-:Y:S02]  /*42d0*/  UIMAD.WIDE.U32 UR26, UR14, UR48, URZ ;  /* 0x000000300e1a72a5 */ /* 0x000fe4000f8e00ff */
[----:B------:R-:W-:Y:S02]  /*42e0*/  USEL UR4, UR39, UR47, !UP5 ;  /* 0x0000002f27047287 */ /* 0x000fe4000e800000 */
[----:B------:R-:W-:Y:S02]  /*42f0*/  USEL UR7, UR46, UR52, !UP6 ;  /* 0x000000342e077287 */ /* 0x000fe4000f000000 */
[----:B-1----:R-:W-:Y:S02]  /*4300*/  UIMAD.WIDE.U32 UR8, UR4, UR22, URZ ;  /* 0x00000016040872a5 */ /* 0x002fe4000f8e00ff */
[----:B------:R-:W-:Y:S01]  /*4310*/  UIMAD.WIDE.U32 UR10, UR7, UR22, URZ ;  /* 0x00000016070a72a5 */ /* 0x000fe2000f8e00ff */
[----:B------:R-:W-:Y:S02]  /*4320*/  UMOV UR5, UR19 ;  /* 0x0000001300057c82 */ /* 0x000fe40008000000 */
[----:B------:R-:W-:Y:S03]  /*4330*/  USHF.R.U32.HI UR6, URZ, UR54, UR5 ;  /* 0x00000036ff067299 */ /* 0x000fe60008011605 */
[----:B------:R-:W-:Y:S01]  /*4340*/  UMOV UR5, UR27 ;  /* 0x0000001b00057c82 */ /* 0x000fe20008000000 */
[----:B------:R-:W-:Y:S02]  /*4350*/  USEL UR6, UR13, UR6, !UP5 ;  /* 0x000000060d067287 */ /* 0x000fe4000e800000 */
[----:B------:R-:W-:Y:S03]  /*4360*/  USHF.R.U32.HI UR12, URZ, UR49, UR5 ;  /* 0x00000031ff0c7299 */ /* 0x000fe60008011605 */
[----:B------:R-:W-:Y:S02]  /*4370*/  UMOV UR5, UR9 ;  /* 0x0000000900057c82 */ /* 0x000fe40008000000 */
[----:B------:R-:W-:Y:S03]  /*4380*/  @UP4 USHF.R.U32.HI UR4, URZ, UR23, UR5 ;  /* 0x00000017ff044299 */ /* 0x000fe60008011605 */
[----:B------:R-:W-:Y:S01]  /*4390*/  UMOV UR5, UR11 ;  /* 0x0000000b00057c82 */ /* 0x000fe20008000000 */
[----:B------:R-:W-:Y:S02]  /*43a0*/  UIMAD UR4, UR45, UR4, URZ ;  /* 0x000000042d0472a4 */ /* 0x000fe4000f8e02ff */
[----:B------:R-:W-:Y:S02]  /*43b0*/  @UP4 USHF.R.U32.HI UR7, URZ, UR23, UR5 ;  /* 0x00000017ff074299 */ /* 0x000fe40008011605 */
[----:B------:R-:W-:Y:S02]  /*43c0*/  UIMAD.WIDE.U32 UR10, UR6, UR22, URZ ;  /* 0x00000016060a72a5 */ /* 0x000fe4000f8e00ff */
[----:B------:R-:W-:Y:S02]  /*43d0*/  USEL UR5, UR14, UR12, !UP6 ;  /* 0x0000000c0e057287 */ /* 0x000fe4000f000000 */
[----:B------:R-:W-:Y:S02]  /*43e0*/  UIMAD UR8, UR45, UR7, URZ ;  /* 0x000000072d0872a4 */ /* 0x000fe4000f8e02ff */
[----:B------:R-:W-:Y:S03]  /*43f0*/  UISETP.GE.AND UP0, UPT, UR6, UR4, UPT ;  /* 0x000000040600728c */ /* 0x000fe6000bf06270 */
[----:B------:R-:W-:Y:S01]  /*4400*/  UMOV UR4, UR11 ;  /* 0x0000000b00047c82 */ /* 0x000fe20008000000 */
[----:B------:R-:W-:Y:S02]  /*4410*/  UISETP.GE.OR UP0, UPT, UR5, UR8, UP0 ;  /* 0x000000080500728c */ /* 0x000fe40008706670 */
[----:B------:R-:W-:Y:S02]  /*4420*/  USHF.R.U32.HI UR4, URZ, UR23, UR4 ;  /* 0x00000017ff047299 */ /* 0x000fe40008011604 */
[----:B------:R-:W-:Y:S02]  /*4430*/  UIMAD.WIDE.U32 UR8, UR5, UR22, URZ ;  /* 0x00000016050872a5 */ /* 0x000fe4000f8e00ff */
[----:B------:R-:W-:Y:S04]  /*4440*/  USEL UR10, UR6, UR4, !UP4 ;  /* 0x00000004060a7287 */ /* 0x000fe8000e000000 */
[----:B------:R-:W-:Y:S01]  /*4450*/  UIADD3 UR11, UPT, UPT, -UR10, URZ, URZ ;  /* 0x000000ff0a0b7290 */ /* 0x000fe2000fffe1ff */
[----:B------:R-:W-:Y:S02]  /*4460*/  @!UP0 UMOV UR4, UR9 ;  /* 0x0000000900048c82 */ /* 0x000fe40008000000 */
[----:B------:R-:W-:Y:S02]  /*4470*/  @!UP0 USHF.R.U32.HI UR4, URZ, UR23, UR4 ;  /* 0x00000017ff048299 */ /* 0x000fe40008011604 */
[----:B------:R-:W-:Y:S02]  /*4480*/  UIMAD UR8, UR45, UR11, UR6 ;  /* 0x0000000b2d0872a4 */ /* 0x000fe4000f8e0206 */
[----:B------:R-:W-:Y:S04]  /*4490*/  @!UP0 USEL UR4, UR5, UR4, !UP4 ;  /* 0x0000000405048287 */ /* 0x000fe8000e000000 */
[----:B------:R-:W-:Y:S02]  /*44a0*/  @!UP0 UIMAD UR7, UR7, UR8, UR4 ;  /* 0x00000008070782a4 */ /* 0x000fe4000f8e0204 */
[----:B------:R-:W-:Y:S02]  /*44b0*/  @!UP0 UIADD3 UR9, UPT, UPT, UR10, -UR4, URZ ;  /* 0x800000040a098290 */ /* 0x000fe4000fffe0ff */
[----:B------:R-:W-:Y:S02]  /*44c0*/  UIADD3 UR8, UPT, UPT, -UR6, URZ, URZ ;  /* 0x000000ff06087290 */ /* 0x000fe4000fffe1ff */
[----:B------:R-:W-:Y:S02]  /*44d0*/  UIADD3 UR4, UPT, UPT, -UR5, URZ, URZ ;  /* 0x000000ff05047290 */ /* 0x000fe4000fffe1ff */
[----:B------:R-:W-:Y:S03]  /*44e0*/  @!UP0 UIMAD UR6, UR9, UR45, UR5 ;  /* 0x0000002d090682a4 */ /* 0x000fe6000f8e0205 */
[----:B------:R-:W-:Y:S01]  /*44f0*/  @!UP0 UMOV UR5, UR7 ;  /* 0x0000000700058c82 */ /* 0x000fe20008000000 */
[----:B------:R-:W-:Y:S02]  /*4500*/  UIMAD UR7, UR15, UR4, UR14 ;  /* 0x000000040f0772a4 */ /* 0x000fe4000f8e020e */
[----:B------:R-:W-:Y:S02]  /*4510*/  UIMAD UR4, UR50, UR8, UR13 ;  /* 0x00000008320472a4 */ /* 0x000fe4000f8e020d */
[----:B------:R-:W-:Y:S02]  /*4520*/  UIMAD UR14, UR5, UR15, UR7 ;  /* 0x0000000f050e72a4 */ /* 0x000fe4000f8e0207 */
[----:B------:R-:W-:Y:S11]  /*4530*/  UIMAD UR13, UR6, UR50, UR4 ;  /* 0x00000032060d72a4 */ /* 0x000ff6000f8e0204 */
[----:B------:R-:W-:Y:S01]  /*4540*/  @!UPT UIADD3 URZ, UPT, UPT, URZ, URZ, URZ ;  /* 0x000000fffffff290 */ /* 0x000fe2000fffe0ff */
.L_x_76:
[----:B------:R-:W3:Y:S01]  /*4550*/  @!UP3 LDCU.128 UR8, c[0x0][0xb10] ;  /* 0x00016200ff08b7ac */ /* 0x000ee20008000c00 */
[----:B------:R-:W-:Y:S01]  /*4560*/  IMAD.MOV.U32 R10, RZ, RZ, 0x1 ;  /* 0x00000001ff0a7424 */ /* 0x000fe200078e00ff */
[C---:B------:R-:W-:Y:S02]  /*4570*/  ISETP.NE.U32.AND P1, PT, R4.reuse, RZ, PT ;  /* 0x000000ff0400720c */ /* 0x040fe40003f25070 */
[----:B------:R-:W-:Y:S02]  /*4580*/  ISETP.NE.U32.AND P0, PT, R4, RZ, PT ;  /* 0x000000ff0400720c */ /* 0x000fe40003f05070 */
[C---:B------:R-:W-:Y:S01]  /*4590*/  ISETP.NE.AND.EX P1, PT, R5.reuse, RZ, PT, P1 ;  /* 0x000000ff0500720c */ /* 0x040fe20003f25310 */
[----:B------:R-:W4:Y:S01]  /*45a0*/  @!UP3 LDCU UR5, c[0x0][0xb0c] ;  /* 0x00016180ff05b7ac */ /* 0x000f220008000800 */
[----:B------:R-:W-:Y:S02]  /*45b0*/  ISETP.NE.AND.EX P0, PT, R5, RZ, PT, P0 ;  /* 0x000000ff0500720c */ /* 0x000fe40003f05300 */
[----:B------:R-:W-:Y:S01]  /*45c0*/  SHF.L.U32 R10, R10, 0x1f, RZ ;  /* 0x0000001f0a0a7819 */ /* 0x000fe200000006ff */
[----:B------:R-:W-:Y:S02]  /*45d0*/  USHF.L.U32 UR43, UR16, 0x6, URZ ;  /* 0x00000006102b7899 */ /* 0x000fe400080006ff */
[----:B------:R-:W-:Y:S02]  /*45e0*/  USHF.L.U32 UR42, UR20, 0x8, URZ ;  /* 0x00000008142a7899 */ /* 0x000fe400080006ff */
[----:B---3--:R-:W-:Y:S07]  /*45f0*/  UIMAD.WIDE.U32 UR6, UR14, UR8, URZ ;  /* 0x000000080e0672a5 */ /* 0x008fee000f8e00ff */
[----:B------:R-:W-:Y:S01]  /*4600*/  @!UP3 UMOV UR4, UR7 ;  /* 0x000000070004bc82 */ /* 0x000fe20008000000 */
[----:B----4-:R-:W-:Y:S02]  /*4610*/  @!UP3 UISETP.NE.AND UP0, UPT, UR5, 0x1, UPT ;  /* 0x000000010500b88c */ /* 0x010fe4000bf05270 */
[----:B------:R-:W-:Y:S02]  /*4620*/  @!UP3 USHF.R.U32.HI UR4, URZ, UR9, UR4 ;  /* 0x00000009ff04b299 */ /* 0x000fe40008011604 */
[----:B------:R-:W-:Y:S02]  /*4630*/  UIMAD.WIDE.U32 UR6, UR13, UR11, URZ ;  /* 0x0000000b0d0672a5 */ /* 0x000fe4000f8e00ff */
[----:B------:R-:W-:Y:S02]  /*4640*/  @!UP3 USEL UR8, UR14, UR4, !UP0 ;  /* 0x000000040e08b287 */ /* 0x000fe4000c000000 */
[----:B------:R-:W-:Y:S03]  /*4650*/  @!UP3 UISETP.NE.AND UP0, UPT, UR10, 0x1, UPT ;  /* 0x000000010a00b88c */ /* 0x000fe6000bf05270 */
[----:B------:R-:W-:Y:S02]  /*4660*/  @!UP3 UMOV UR6, UR7 ;  /* 0x000000070006bc82 */ /* 0x000fe40008000000 */
[----:B------:R-:W3:Y:S02]  /*4670*/  @!UP3 LDCU UR4, c[0x0][0xb20] ;  /* 0x00016400ff04b7ac */ /* 0x000ee40008000800 */
[----:B---3--:R-:W-:Y:S04]  /*4680*/  @!UP3 USHF.R.U32.HI UR6, URZ, UR4, UR6 ;  /* 0x00000004ff06b299 */ /* 0x008fe80008011606 */
[----:B------:R-:W-:Y:S04]  /*4690*/  @!UP3 USEL UR6, UR13, UR6, !UP0 ;  /* 0x000000060d06b287 */ /* 0x000fe8000c000000 */
[----:B------:R-:W-:Y:S02]  /*46a0*/  @!UP3 UIADD3 UR4, UPT, UPT, -UR8, UR6, URZ ;  /* 0x000000060804b290 */ /* 0x000fe4000fffe1ff */
[----:B------:R-:W-:Y:S02]  /*46b0*/  @!UP3 UIADD3 UR6, UPT, UPT, UR8, -UR6, URZ ;  /* 0x800000060806b290 */ /* 0x000fe4000fffe0ff */
[----:B------:R-:W-:Y:S02]  /*46c0*/  @!UP3 UIMAD UR14, UR4, UR5, UR14 ;  /* 0x00000005040eb2a4 */ /* 0x000fe4000f8e020e */
[----:B------:R-:W-:Y:S01]  /*46d0*/  @!UP3 UIMAD UR13, UR6, UR10, UR13 ;  /* 0x0000000a060db2a4 */ /* 0x000fe2000f8e020d */
[----:B------:R-:W-:Y:S11]  /*46e0*/  BRA.U UP1, `(.L_x_77) ;  /* 0x0000000101107547 */ /* 0x000ff6000b800000 */
[----:B--2---:R-:W-:Y:S04]  /*46f0*/  MOV R0, UR53 ;  /* 0x0000003500007c02 */ /* 0x004fe80008000f00 */
[----:B------:R-:W-:Y:S04]  /*4700*/  SHF.L.U32 R9, R0, 0x1f, RZ ;  /* 0x0000001f00097819 */ /* 0x000fe800000006ff */
[----:B------:R-:W2:Y:S02]  /*4710*/  SYNCS.PHASECHK.TRANS64.TRYWAIT P2, [UR21+0x88], R9 ;  /* 0x00008809ff0075a7 */ /* 0x000ea40008041115 */
[----:B--2---:R-:W-:Y:S05]  /*4720*/  @!P2 BRA `(.L_x_78) ;  /* 0x0000006400a0a947 */ /* 0x004fea0003800000 */
.L_x_77:
[----:B------:R-:W-:Y:S05]  /*4730*/  @!P1 BRA `(.L_x_79) ;  /* 0x0000000000309947 */ /* 0x000fea0003800000 */
[----:B------:R-:W-:Y:S01]  /*4740*/  ISETP.NE.U32.AND P1, PT, R2, RZ, PT ;  /* 0x000000ff0200720c */ /* 0x000fe20003f25070 */
[----:B------:R-:W3:Y:S01]  /*4750*/  LDCU.64 UR4, c[0x0][0x358] ;  /* 0x00006b00ff0477ac */ /* 0x000ee20008000a00 */
[----:B------:R-:W-:Y:S02]  /*4760*/  IMAD.MOV.U32 R64, RZ, RZ, 0x1 ;  /* 0x00000001ff407424 */ /* 0x000fe400078e00ff */
[----:B------:R-:W-:Y:S11]  /*4770*/  ISETP.NE.AND.EX P1, PT, R3, RZ, PT, P1 ;  /* 0x000000ff0300720c */ /* 0x000ff60003f25310 */
[----:B------:R-:W-:Y:S02]  /*4780*/  @!UPT UIADD3 URZ, UPT, UPT, URZ, URZ, URZ ;  /* 0x000000fffffff290 */ /* 0x000fe4000fffe0ff */
[----:B--2---:R-:W2:Y:S01]  /*4790*/  @P1 LDC.64 R8, c[0x0][0x888] ;  /* 0x00022200ff081b82 */ /* 0x004ea20000000a00 */
[----:B------:R-:W-:Y:S04]  /*47a0*/  @P1 IMAD R0, R4, UR36, RZ ;  /* 0x0000002404001c24 */ /* 0x000fe8000f8e02ff */
[----:B--2---:R-:W-:Y:S04]  /*47b0*/  @P1 IMAD.WIDE R8, R0, 0x4, R8 ;  /* 0x0000000400081825 */ /* 0x004fe800078e0208 */
[----:B------:R-:W-:Y:S01]  /*47c0*/  HFMA2 R0, -RZ, RZ, 0, 5.9604644775390625e-08 ;  /* 0x00000001ff007431 */ /* 0x000fe200000001ff */
[----:B---3-5:R3:W5:Y:S04]  /*47d0*/  @P1 LDG.E R26, desc[UR4][R8.64] ;  /* 0x00000004081a1981 */ /* 0x028768000c1e1900 */
[----:B------:R-:W-:Y:S01]  /*47e0*/  @!P1 PRMT R64, R0, 0x7610, R64 ;  /* 0x0000761000409816 */ /* 0x000fe20000000040 */
[----:B---3--:R-:W4:Y:S06]  /*47f0*/  @!P1 LDC R26, c[0x0][0x880] ;  /* 0x00022000ff1a9b82 */ /* 0x008f2c0000000800 */
.L_x_79:
[----:B----45:R-:W-:Y:S01]  /*4800*/  @!P0 FSETP.EQ.AND P1, PT, R26, RZ, PT ;  /* 0x000000ff1a00820b */ /* 0x030fe20003f22000 */
[----:B------:R-:W-:Y:S01]  /*4810*/  @!UPT UIADD3 URZ, UPT, UPT, URZ, URZ, URZ ;  /* 0x000000fffffff290 */ /* 0x000fe2000fffe0ff */
[----:B------:R-:W-:Y:S11]  /*4820*/  @!P0 BRA `(.L_x_80) ;  /* 0x0000000000188947 */ /* 0x000ff60003800000 */
[----:B------:R-:W-:Y:S02]  /*4830*/  LOP3.LUT P0, RZ, R64, 0xff, RZ, 0xc0, !PT ;  /* 0x000000ff40ff7812 */ /* 0x000fe4000780c0ff */
[----:B------:R-:W-:Y:S04]  /*4840*/  ISETP.NE.U32.AND P1, PT, R2, RZ, PT ;  /* 0x000000ff0200720c */ /* 0x000fe80003f25070 */
[----:B------:R-:W-:Y:S04]  /*4850*/  ISETP.NE.AND.EX P1, PT, R3, RZ, PT, P1 ;  /* 0x000000ff0300720c */ /* 0x000fe80003f25310 */
[----:B------:R-:W-:Y:S03]  /*4860*/  PLOP3.LUT P1, PT, P1, PT, PT, 0x8, 0x80 ;  /* 0x000000000080781c */ /* 0x000fe60000f2e170 */
[----:B------:R-:W-:Y:S11]  /*4870*/  @P0 FSETP.EQ.AND P1, PT, R26, RZ, PT ;  /* 0x000000ff1a00020b */ /* 0x000ff60003f22000 */
[----:B------:R-:W-:Y:S02]  /*4880*/  @!UPT UIADD3 URZ, UPT, UPT, URZ, URZ, URZ ;  /* 0x000000fffffff290 */ /* 0x000fe4000fffe0ff */
.L_x_80:
[----:B------:R-:W3:Y:S01]  /*4890*/  SYNCS.PHASECHK.TRANS64.TRYWAIT P2, [UR21+0x60], R10 ;  /* 0x0000600aff0075a7 */ /* 0x000ee20008041115 */
[----:B------:R-:W-:Y:S04]  /*48a0*/  ELECT P0, URZ, PT ;  /* 0x0000000000ff782f */ /* 0x000fe80003800000 */
[----:B------:R-:W-:Y:S11]  /*48b0*/  PLOP3.LUT P1, PT, P1, P0, PT, 0xf2, 0x2f ;  /* 0x00000000002f781c */ /* 0x000ff60000f21e72 */
[----:B------:R-:W-:Y:S02]  /*48c0*/  @!UPT UIADD3 URZ, UPT, UPT, URZ, URZ, URZ ;  /* 0x000000fffffff290 */ /* 0x000fe4000fffe0ff */
[----:B------:R-:W-:Y:S05]  /*48d0*/  @!P1 IADD3 R6, P0, PT, R16, 0x580, RZ ;  /* 0x0000058010069810 */ /* 0x000fea0007f1e0ff */
[----:B--2---:R-:W-:Y:S01]  /*48e0*/  @!P1 IMAD.X R0, RZ, RZ, R17, P0 ;  /* 0x000000ffff009224 */ /* 0x004fe200000e0611 */
[----:B---3--:R-:W-:Y:S07]  /*48f0*/  @!P2 BRA `(.L_x_81) ;  /* 0x000000640044a947 */ /* 0x008fee0003800000 */
.L_x_204:
[----:B------:R-:W-:Y:S01]  /*4900*/  @!P1 R2UR UR5, R6 ;  /* 0x00000000060592ca */ /* 0x000fe200000e0000 */
[----:B------:R-:W-:Y:S01]  /*4910*/  VOTEU.ALL UP0, P1 ;  /* 0x0000000000ff7886 */ /* 0x000fe20000800000 */
[----:B------:R-:W-:Y:S01]  /*4920*/  @!P1 R2UR UR4, R0 ;  /* 0x00000000000492ca */ /* 0x000fe200000e0000 */
[----:B------:R-:W-:Y:S01]  /*4930*/  @!P1 IMAD.MOV.U32 R0, RZ, RZ, 0x2000 ;  /* 0x00002000ff009424 */ /* 0x000fe200078e00ff */
[----:B------:R-:W-:Y:S01]  /*4940*/  UMOV UR6, 0x0 ;  /* 0x0000000000067882 */ /* 0x000fe20000000000 */
[----:B------:R-:W-:Y:S01]  /*4950*/  UMOV UR7, 0x10000000 ;  /* 0x1000000000077882 */ /* 0x000fe20000000000 */
[----:B------:R-:W-:Y:S01]  /*4960*/  @!UP0 UIADD3 UR40, UPT, UPT, UR21, 0x400, URZ ;  /* 0x0000040015288890 */ /* 0x000fe2000fffe0ff */
[----:B------:R-:W-:Y:S01]  /*4970*/  @!P1 IADD3 R6, P0, PT, R16, 0x580, RZ ;  /* 0x0000058010069810 */ /* 0x000fe20007f1e0ff */
[----:B------:R-:W-:Y:S01]  /*4980*/  VOTEU.ALL UP0, P1 ;  /* 0x0000000000ff7886 */ /* 0x000fe20000800000 */
[----:B------:R-:W-:Y:S04]  /*4990*/  UMOV UR44, UR36 ;  /* 0x00000024002c7c82 */ /* 0x000fe80008000000 */
[----:B------:R-:W-:Y:S02]  /*49a0*/  IMAD.U32 R8, RZ, RZ, UR5 ;  /* 0x00000005ff087e24 */ /* 0x000fe4000f8e00ff */
[----:B--2---:R-:W-:Y:S03]  /*49b0*/  IMAD.U32 R9, RZ, RZ, UR4 ;  /* 0x00000004ff097e24 */ /* 0x004fe6000f8e00ff */
[----:B------:R-:W-:Y:S02]  /*49c0*/  @!P1 R2UR UR4, R8 ;  /* 0x00000000080492ca */ /* 0x000fe400000e0000 */
[----:B------:R-:W-:Y:S11]  /*49d0*/  @!P1 R2UR UR5, R9 ;  /* 0x00000000090592ca */ /* 0x000ff600000e0000 */
[----:B------:R-:W-:Y:S02]  /*49e0*/  @!UPT UIADD3 URZ, UPT, UPT, URZ, URZ, URZ ;  /* 0x000000fffffff290 */ /* 0x000fe4000fffe0ff */
[----:B------:R2:W-:Y:S01]  /*49f0*/  @!UP0 UTMALDG.3D [UR40], [UR4], desc[UR6] ;  /* 0x00000628040085b4 */ /* 0x0005e20008011000 */
[----:B------:R3:W-:Y:S01]  /*4a00*/  @!P1 SYNCS.ARRIVE.TRANS64.RED.A0TR RZ, [UR21+0x40], R0 ;  /* 0x00004000ffff99a7 */ /* 0x0007e20008300415 */
[----:B------:R-:W-:Y:S01]  /*4a10*/  SYNCS.ARRIVE.TRANS64.RED.A1T0 RZ, [UR37], RZ ;  /* 0x000000ffffff79a7 */ /* 0x000fe20008100425 */
[----:B---3--:R-:W-:Y:S01]  /*4a20*/  @!P1 IMAD.X R0, RZ, RZ, R17, P0 ;  /* 0x000000ffff009224 */ /* 0x008fe200000e0611 */
[----:B------:R-:W3:Y:S02]  /*4a30*/  SYNCS.PHASECHK.TRANS64.TRYWAIT P2, [UR21+0x68], R10 ;  /* 0x0000680aff0075a7 */ /* 0x000ee40008041115 */
[----:B--23--:R-:W-:Y:S05]  /*4a40*/  @!P2 BRA `(.L_x_82) ;  /* 0x000000640008a947 */ /* 0x00cfea0003800000 */
.L_x_206:
        /* <DEDUP_REMOVED lines=8> */
[----:B------:R-:W-:Y:S01]  /*4ad0*/  @!UP0 UIADD3 UR32, UPT, UPT, UR21, 0x2400, URZ ;  /* 0x0000240015208890 */ /* 0x000fe2000fffe0ff */
[----:B------:R-:W-:Y:S01]  /*4ae0*/  VOTEU.ALL UP0, P1 ;  /* 0x0000000000ff7886 */ /* 0x000fe20000800000 */
[----:B------:R-:W-:Y:S03]  /*4af0*/  UMOV UR35, UR43 ;  /* 0x0000002b00237c82 */ /* 0x000fe60008000000 */
        /* <DEDUP_REMOVED lines=11> */
.L_x_208:
        /* <DEDUP_REMOVED lines=10> */
[----:B------:R-:W-:Y:S01]  /*4c50*/  UMOV UR27, UR43 ;  /* 0x0000002b001b7c82 */ /* 0x000fe20008000000 */
[----:B------:R-:W-:Y:S02]  /*4c60*/  UMOV UR28, UR36 ;  /* 0x00000024001c7c82 */ /* 0x000fe40008000000 */
        /* <DEDUP_REMOVED lines=11> */
.L_x_210:
[----:B------:R-:W-:Y:S01]  /*4d20*/  @!P1 R2UR UR5, R6 ;  /* 0x00000000060592ca */ /* 0x000fe200000e0000 */
[----:B------:R-:W-:Y:S01]  /*4d30*/  VOTEU.ALL UP0, P1 ;  /* 0x0000000000ff7886 */ /* 0x000fe20000800000 */
[----:B------:R-:W-:Y:S01]  /*4d40*/  @!P1 R2UR UR4, R0 ;  /* 0x00000000000492ca */ /* 0x000fe200000e0000 */
[----:B------:R-:W-:Y:S01]  /*4d50*/  @!P1 IMAD.MOV.U32 R0, RZ, RZ, 0x2000 ;  /* 0x00002000ff009424 */ /* 0x000fe200078e00ff */
[----:B------:R-:W-:Y:S01]  /*4d60*/  UMOV UR6, 0x0 ;  /* 0x0000000000067882 */ /* 0x000fe20000000000 */
[----:B------:R-:W-:Y:S01]  /*4d70*/  UMOV UR7, 0x10000000 ;  /* 0x1000000000077882 */ /* 0x000fe20000000000 */
[----:B------:R-:W-:Y:S01]  /*4d80*/  @!UP0 UIADD3 UR18, UPT, UPT, UR42, 0x60, URZ ;  /* 0x000000602a128890 */ /* 0x000fe2000fffe0ff */
[----:B--2---:R-:W-:Y:S01]  /*4d90*/  SHF.L.U32 R9, RZ, 0x1f, RZ ;  /* 0x0000001fff097819 */ /* 0x004fe200000006ff */
[----:B------:R-:W-:Y:S01]  /*4da0*/  @!UP0 UIADD3 UR16, UPT, UPT, UR21, 0x6400, URZ ;  /* 0x0000640015108890 */ /* 0x000fe2000fffe0ff */
[----:B------:R-:W-:Y:S01]  /*4db0*/  @!P1 IADD3 R8, P0, PT, R16, 0x580, RZ ;  /* 0x0000058010089810 */ /* 0x000fe20007f1e0ff */
[----:B------:R-:W-:Y:S01]  /*4dc0*/  VOTEU.ALL UP0, P1 ;  /* 0x0000000000ff7886 */ /* 0x000fe20000800000 */
[----:B------:R-:W-:Y:S01]  /*4dd0*/  UMOV UR19, UR43 ;  /* 0x0000002b00137c82 */ /* 0x000fe20008000000 */
[----:B------:R-:W-:Y:S01]  /*4de0*/  UMOV UR20, UR36 ;  /* 0x0000002400147c82 */ /* 0x000fe20008000000 */
[----:B------:R-:W-:Y:S02]  /*4df0*/  IMAD.U32 R18, RZ, RZ, UR5 ;  /* 0x00000005ff127e24 */ /* 0x000fe4000f8e00ff */
[----:B------:R-:W-:Y:S02]  /*4e00*/  IMAD.U32 R19, RZ, RZ, UR4 ;  /* 0x00000004ff137e24 */ /* 0x000fe4000f8e00ff */
[----:B------:R-:W-:Y:S01]  /*4e10*/  @!P1 IMAD.X R6, RZ, RZ, R17, P0 ;  /* 0x000000ffff069224 */ /* 0x000fe200000e0611 */
[----:B------:R-:W-:Y:S02]  /*4e20*/  @!P1 R2UR UR4, R18 ;  /* 0x00000000120492ca */ /* 0x000fe400000e0000 */
[----:B------:R-:W-:Y:S11]  /*4e30*/  @!P1 R2UR UR5, R19 ;  /* 0x00000000130592ca */ /* 0x000ff600000e0000 */
[----:B------:R-:W-:Y:S02]  /*4e40*/  @!UPT UIADD3 URZ, UPT, UPT, URZ, URZ, URZ ;  /* 0x000000fffffff290 */ /* 0x000fe4000fffe0ff */
[----:B------:R2:W-:Y:S01]  /*4e50*/  @!UP0 UTMALDG.3D [UR16], [UR4], desc[UR6] ;  /* 0x00000610040085b4 */ /* 0x0005e20008011000 */
[----:B------:R2:W-:Y:S01]  /*4e60*/  @!P1 SYNCS.ARRIVE.TRANS64.RED.A0TR RZ, [UR21+0x58], R0 ;  /* 0x00005800ffff99a7 */ /* 0x0005e20008300415 */
[----:B------:R-:W-:Y:S01]  /*4e70*/  SYNCS.ARRIVE.TRANS64.RED.A1T0 RZ, [UR29], RZ ;  /* 0x000000ffffff79a7 */ /* 0x000fe2000810041d */
[----:B------:R-:W3:Y:S02]  /*4e80*/  SYNCS.PHASECHK.TRANS64.TRYWAIT P2, [UR21+0x60], R9 ;  /* 0x00006009ff0075a7 */ /* 0x000ee40008041115 */
[----:B--23--:R-:W-:Y:S05]  /*4e90*/  @!P2 BRA `(.L_x_85) ;  /* 0x00000060003ca947 */ /* 0x00cfea0003800000 */
.L_x_212:
[----:B------:R-:W-:Y:S01]  /*4ea0*/  @!P1 R2UR UR5, R8 ;  /* 0x00000000080592ca */ /* 0x000fe200000e0000 */
[----:B------:R-:W-:Y:S01]  /*4eb0*/  VOTEU.ALL UP0, P1 ;  /* 0x0000000000ff7886 */ /* 0x000fe20000800000 */
[----:B------:R-:W-:Y:S01]  /*4ec0*/  @!P1 R2UR UR4, R6 ;  /* 0x00000000060492ca */ /* 0x000fe200000e0000 */
[----:B--2---:R-:W-:Y:S01]  /*4ed0*/  @!P1 IMAD.MOV.U32 R0, RZ, RZ, 0x2000 ;  /* 0x00002000ff009424 */ /* 0x004fe200078e00ff */
        /* <DEDUP_REMOVED lines=8> */
[----:B------:R-:W-:Y:S01]  /*4f60*/  IMAD.U32 R18, RZ, RZ, UR5 ;  /* 0x00000005ff127e24 */ /* 0x000fe2000f8e00ff */
[----:B------:R-:W-:Y:S01]  /*4f70*/  UMOV UR12, UR36 ;  /* 0x00000024000c7c82 */ /* 0x000fe20008000000 */
        /* <DEDUP_REMOVED lines=10> */
.L_x_214:
        /* <DEDUP_REMOVED lines=24> */
.L_x_216:
[----:B------:R-:W-:Y:S01]  /*51a0*/  @!P1 R2UR UR5, R8 ;  /* 0x00000000080592ca */ /* 0x000fe200000e0000 */
[----:B------:R-:W-:Y:S01]  /*51b0*/  VOTEU.ALL UP0, P1 ;  /* 0x0000000000ff7886 */ /* 0x000fe20000800000 */
[----:B------:R-:W-:Y:S01]  /*51c0*/  @!P1 R2UR UR4, R6 ;  /* 0x00000000060492ca */ /* 0x000fe200000e0000 */
[----:B--2---:R-:W-:Y:S01]  /*51d0*/  @!P1 IMAD.MOV.U32 R0, RZ, RZ, 0x2000 ;  /* 0x00002000ff009424 */ /* 0x004fe200078e00ff */
[----:B------:R-:W-:Y:S01]  /*51e0*/  UMOV UR6, 0x0 ;  /* 0x0000000000067882 */ /* 0x000fe20000000000 */
[----:B------:R-:W-:Y:S01]  /*51f0*/  UMOV UR7, 0x10000000 ;  /* 0x1000000000077882 */ /* 0x000fe20000000000 */
[----:B------:R-:W-:Y:S01]  /*5200*/  @!UP0 UIADD3 UR10, UPT, UPT, UR42, 0xc0, URZ ;  /* 0x000000c02a0a8890 */ /* 0x000fe2000fffe0ff */
[----:B------:R-:W-:Y:S01]  /*5210*/  VIADD R14, R14, 0x1 ;  /* 0x000000010e0e7836 */ /* 0x000fe20000000000 */
[----:B------:R-:W-:Y:S01]  /*5220*/  @!UP0 UIADD3 UR8, UPT, UPT, UR21, 0x4400, URZ ;  /* 0x0000440015088890 */ /* 0x000fe2000fffe0ff */
[----:B------:R-:W-:Y:S01]  /*5230*/  VOTEU.ALL UP0, P1 ;  /* 0x0000000000ff7886 */ /* 0x000fe20000800000 */
[----:B------:R-:W-:Y:S01]  /*5240*/  UMOV UR9, UR25 ;  /* 0x0000001900097c82 */ /* 0x000fe20008000000 */
[----:B------:R-:W-:Y:S02]  /*5250*/  UMOV UR11, UR43 ;  /* 0x0000002b000b7c82 */ /* 0x000fe40008000000 */
[----:B------:R-:W-:Y:S01]  /*5260*/  IMAD.U32 R18, RZ, RZ, UR5 ;  /* 0x00000005ff127e24 */ /* 0x000fe2000f8e00ff */
[----:B------:R-:W-:Y:S01]  /*5270*/  UMOV UR12, UR36 ;  /* 0x00000024000c7c82 */ /* 0x000fe20008000000 */
[----:B------:R-:W-:Y:S03]  /*5280*/  IMAD.U32 R19, RZ, RZ, UR4 ;  /* 0x00000004ff137e24 */ /* 0x000fe6000f8e00ff */
        /* <DEDUP_REMOVED lines=8> */
.L_x_218:
[----:B------:R-:W-:Y:S01]  /*5310*/  @!P1 IADD3 R6, P0, PT, R16, 0x580, RZ ;  /* 0x0000058010069810 */ /* 0x000fe20007f1e0ff */
[----:B------:R-:W-:Y:S01]  /*5320*/  VOTEU.ALL UP0, P1 ;  /* 0x0000000000ff7886 */ /* 0x000fe20000800000 */
[----:B------:R-:W-:Y:S01]  /*5330*/  UMOV UR6, 0x0 ;  /* 0x0000000000067882 */ /* 0x000fe20000000000 */
[----:B------:R-:W-:Y:S01]  /*5340*/  UMOV UR7, 0x10000000 ;  /* 0x1000000000077882 */ /* 0x000fe20000000000 */
[----:B------:R-:W-:Y:S01]  /*5350*/  @!P1 R2UR UR5, R6 ;  /* 0x00000000060592ca */ /* 0x000fe200000e0000 */
[----:B--2---:R-:W-:Y:S01]  /*5360*/  @!P1 IMAD.X R0, RZ, RZ, R17, P0 ;  /* 0x000000ffff009224 */ /* 0x004fe200000e0611 */
[----:B------:R-:W-:Y:S01]  /*5370*/  @!UP0 UIADD3 UR10, UPT, UPT, UR42, 0xe0, URZ ;  /* 0x000000e02a0a8890 */ /* 0x000fe2000fffe0ff */
[----:B------:R-:W-:Y:S01]  /*5380*/  R2UR UR18, R66 ;  /* 0x00000000421272ca */ /* 0x000fe200000e0000 */
[----:B------:R-:W-:Y:S01]  /*5390*/  @!UP0 UIADD3 UR8, UPT, UPT, UR21, 0x6400, URZ ;  /* 0x0000640015088890 */ /* 0x000fe2000fffe0ff */
[----:B------:R-:W-:Y:S01]  /*53a0*/  R2UR UR16, R67 ;  /* 0x00000000431072ca */ /* 0x000fe200000e0000 */
[----:B------:R-:W-:Y:S01]  /*53b0*/  VOTEU.ALL UP0, P1 ;  /* 0x0000000000ff7886 */ /* 0x000fe20000800000 */
[----:B------:R-:W-:Y:S01]  /*53c0*/  @!P1 R2UR UR4, R0 ;  /* 0x00000000000492ca */ /* 0x000fe200000e0000 */
[----:B------:R-:W-:Y:S01]  /*53d0*/  UMOV UR9, UR17 ;  /* 0x0000001100097c82 */ /* 0x000fe20008000000 */
[----:B------:R-:W-:Y:S01]  /*53e0*/  UMOV UR11, UR43 ;  /* 0x0000002b000b7c82 */ /* 0x000fe20008000000 */
[----:B------:R-:W-:Y:S01]  /*53f0*/  UMOV UR12, UR36 ;  /* 0x00000024000c7c82 */ /* 0x000fe20008000000 */
[C---:B------:R-:W-:Y:S01]  /*5400*/  ISETP.NE.AND P0, PT, R14.reuse, 0x2, PT ;  /* 0x000000020e00780c */ /* 0x040fe20003f05270 */
[----:B------:R-:W-:Y:S01]  /*5410*/  UPLOP3.LUT UP1, UPT, UPT, UPT, UPT, 0x80, 0x8 ;  /* 0x000000000008789c */ /* 0x000fe20003f2f070 */
[----:B------:R-:W-:Y:S01]  /*5420*/  IMAD.U32 R8, RZ, RZ, UR5 ;  /* 0x00000005ff087e24 */ /* 0x000fe2000f8e00ff */
[----:B------:R-:W-:Y:S01]  /*5430*/  UMOV UR36, UR38 ;  /* 0x0000002600247c82 */ /* 0x000fe20008000000 */
[----:B------:R-:W-:Y:S01]  /*5440*/  SEL R0, RZ, 0x1, P0 ;  /* 0x00000001ff007807 */ /* 0x000fe20000000000 */
[----:B------:R-:W-:Y:S01]  /*5450*/  UIADD3 UR20, UPT, UPT, UR13, UR18, URZ ;  /* 0x000000120d147290 */ /* 0x000fe2000fffe0ff */
[----:B------:R-:W-:Y:S01]  /*5460*/  SEL R14, R14, RZ, P0 ;  /* 0x000000ff0e0e7207 */ /* 0x000fe20000000000 */
[----:B------:R-:W-:Y:S01]  /*5470*/  UIADD3 UR16, UPT, UPT, UR14, UR16, URZ ;  /* 0x000000100e107290 */ /* 0x000fe2000fffe0ff */
[----:B------:R-:W-:Y:S01]  /*5480*/  LOP3.LUT R13, R13, R0, RZ, 0x3c, !PT ;  /* 0x000000000d0d7212 */ /* 0x000fe200078e3cff */
[----:B------:R-:W-:Y:S01]  /*5490*/  IMAD.U32 R9, RZ, RZ, UR4 ;  /* 0x00000004ff097e24 */ /* 0x000fe2000f8e00ff */
[----:B------:R-:W-:Y:S04]  /*54a0*/  @!P1 R2UR UR4, R8 ;  /* 0x00000000080492ca */ /* 0x000fe800000e0000 */
[----:B------:R-:W-:Y:S11]  /*54b0*/  @!P1 R2UR UR5, R9 ;  /* 0x00000000090592ca */ /* 0x000ff600000e0000 */
[----:B------:R-:W-:Y:S02]  /*54c0*/  @!UPT UIADD3 URZ, UPT, UPT, URZ, URZ, URZ ;  /* 0x000000fffffff290 */ /* 0x000fe4000fffe0ff */
[----:B------:R2:W-:Y:S01]  /*54d0*/  @!UP0 UTMALDG.3D [UR8], [UR4], desc[UR6] ;  /* 0x00000608040085b4 */ /* 0x0005e20008011000 */
[----:B------:R2:W-:Y:S01]  /*54e0*/  @!P1 SYNCS.ARRIVE.TRANS64.RED.A0TR RZ, [UR21+0x58], R7 ;  /* 0x00005807ffff99a7 */ /* 0x0005e20008300415 */
[----:B------:R-:W-:Y:S01]  /*54f0*/  SYNCS.ARRIVE.TRANS64.RED.A1T0 RZ, [UR29], RZ ;  /* 0x000000ffffff79a7 */ /* 0x000fe2000810041d */
[----:B------:R-:W-:Y:S05]  /*5500*/  BRA.U UP2, `(.L_x_89) ;  /* 0xffffffe902f07547 */ /* 0x000fea000b83ffff */
[----:B------:R-:W3:Y:S02]  /*5510*/  SYNCS.PHASECHK.TRANS64.TRYWAIT P0, [UR21+0x60], R10 ;  /* 0x0000600aff0075a7 */ /* 0x000ee40008001115 */
[----:B---3--:R-:W-:Y:S05]  /*5520*/  @!P0 BRA `(.L_x_90) ;  /* 0x0000005800f88947 */ /* 0x008fea0003800000 */
.L_x_220:
[----:B------:R-:W4:Y:S02]  /*5530*/  SYNCS.PHASECHK.TRANS64.TRYWAIT P0, [UR21+0x68], R10 ;  /* 0x0000680aff0075a7 */ /* 0x000f240008001115 */
[----:B----4-:R-:W-:Y:S05]  /*5540*/  @!P0 BRA `(.L_x_91) ;  /* 0x0000005c00088947 */ /* 0x010fea0003800000 */
.L_x_222:
[----:B------:R-:W4:Y:S01]  /*5550*/  SYNCS.PHASECHK.TRANS64.TRYWAIT P0, [UR21+0x70], R10 ;  /* 0x0000700aff0075a7 */ /* 0x000f220008001115 */
[----:B------:R-:W-:Y:S01]  /*5560*/  HFMA2 R0, -RZ, RZ, 0, 5.9604644775390625e-08 ;  /* 0x00000001ff007431 */ /* 0x000fe200000001ff */
[----:B----4-:R-:W-:Y:S06]  /*5570*/  @!P0 BRA `(.L_x_92) ;  /* 0x0000005c00148947 */ /* 0x010fec0003800000 */
.L_x_224:
[----:B------:R-:W-:Y:S02]  /*5580*/  MOV R2, UR21 ;  /* 0x0000001500027c02 */ /* 0x000fe40008000f00 */
[----:B---3--:R-:W-:-:S07]  /*5590*/  SHF.L.U32 R3, R0, 0x1f, RZ ;  /* 0x0000001f00037819 */ /* 0x008fce00000006ff */
.L_x_93:
[----:B---3--:R3:W4:Y:S02]  /*55a0*/  SYNCS.PHASECHK.TRANS64.TRYWAIT P0, [R2+URZ+0x78], R3 ;  /* 0x00007803020075a7 */ /* 0x00872400080011ff */
[----:B----4-:R-:W-:Y:S05]  /*55b0*/  @!P0 NANOSLEEP.SYNCS 0x989680 ;  /* 0x009896800000895d */ /* 0x010fea0003900000 */
[----:B------:R-:W4:Y:S02]  /*55c0*/  @!P0 SYNCS.PHASECHK.TRANS64 P0, [R2+URZ+0x78], R3 ;  /* 0x00007803020085a7 */ /* 0x000f2400080010ff */
[----:B-12-4-:R-:W-:Y:S05]  /*55d0*/  @P0 EXIT ;  /* 0x000000000000094d */ /* 0x016fea0003800000 */
[----:B------:R-:W-:Y:S05]  /*55e0*/  BRA `(.L_x_93) ;  /* 0xfffffffc00ec7947 */ /* 0x000fea000383ffff */
.L_x_74:
[----:B------:R-:W-:-:S06]  /*55f0*/  UISETP.GE.AND UP0, UPT, UR17, 0x4, UPT ;  /* 0x000000041100788c */ /* 0x000fcc000bf06270 */
[----:B------:R-:W-:-:S13]  /*5600*/  PLOP3.LUT P0, PT, PT, PT, UP0, 0x80, 0x8 ;  /* 0x000000000008781c */ /* 0x000fda0003f0f008 */
[----:B------:R-:W-:Y:S05]  /*5610*/  @!P0 EXIT ;  /* 0x000000000000894d */ /* 0x000fea0003800000 */
[----:B------:R-:W1:Y:S08]  /*5620*/  S2UR UR4, SR_CgaCtaId ;  /* 0x00000000000479c3 */ /* 0x000e700000008800 */
[----:B------:R-:W-:Y:S01]  /*5630*/  BAR.SYNC.DEFER_BLOCKING 0x6, 0xa0 ;  /* 0x0182800000007b1d */ /* 0x000fe20000010000 */
[C---:B------:R-:W-:Y:S01]  /*5640*/  IMAD.SHL.U32 R4, R76.reuse, 0x20, RZ ;  /* 0x000000204c047824 */ /* 0x040fe200078e00ff */
[C---:B------:R-:W-:Y:S01]  /*5650*/  R2P PR, R76.reuse, 0x6 ;  /* 0x000000064c007804 */ /* 0x040fe20000000000 */
[C---:B------:R-:W-:Y:S01]  /*5660*/  IMAD.SHL.U32 R2, R76.reuse, 0x4, RZ ;  /* 0x000000044c027824 */ /* 0x040fe200078e00ff */
[----:B------:R-:W-:Y:S01]  /*5670*/  CS2R R72, SRZ ;  /* 0x0000000000487805 */ /* 0x000fe2000001ff00 */
[----:B------:R-:W-:Y:S01]  /*5680*/  IMAD.U32 R23, R76, 0x10000, RZ ;  /* 0x000100004c177824 */ /* 0x000fe200078e00ff */
[----:B------:R-:W-:-:S02]  /*5690*/  UMOV UR43, 0x400 ;  /* 0x00000400002b7882 */ /* 0x000fc40000000000 */
[----:B------:R-:W2:Y:S01]  /*56a0*/  LDC.64 R62, c[0x0][0x8b0] ;  /* 0x00022c00ff3e7b82 */ /* 0x000ea20000000a00 */
[----:B------:R-:W-:Y:S01]  /*56b0*/  LOP3.LUT R3, R4, 0xe0, RZ, 0xc0, !PT ;  /* 0x000000e004037812 */ /* 0x000fe200078ec0ff */
[----:B------:R-:W-:Y:S01]  /*56c0*/  IMAD.SHL.U32 R27, R76, 0x10, RZ ;  /* 0x000000104c1b7824 */ /* 0x000fe200078e00ff */
[----:B------:R-:W-:Y:S01]  /*56d0*/  LOP3.LUT R4, R4, 0x100, RZ, 0xc0, !PT ;  /* 0x0000010004047812 */ /* 0x000fe200078ec0ff */
[----:B------:R-:W-:Y:S01]  /*56e0*/  IMAD.MOV.U32 R75, RZ, RZ, 0x10 ;  /* 0x00000010ff4b7424 */ /* 0x000fe200078e00ff */
[----:B------:R-:W-:Y:S01]  /*56f0*/  LOP3.LUT R2, R3, 0x1c, R2, 0xf8, !PT ;  /* 0x0000001c03027812 */ /* 0x000fe200078ef802 */
[----:B------:R-:W-:Y:S01]  /*5700*/  IMAD.MOV.U32 R74, RZ, RZ, 0x20 ;  /* 0x00000020ff4a7424 */ /* 0x000fe200078e00ff */
[----:B------:R-:W-:Y:S01]  /*5710*/  SHF.R.U32.HI R3, RZ, 0x2, R76 ;  /* 0x00000002ff037819 */ /* 0x000fe2000001164c */
[----:B------:R-:W3:Y:S01]  /*5720*/  LDC.64 R60, c[0x0][0x8a8] ;  /* 0x00022a00ff3c7b82 */ /* 0x000ee20000000a00 */
[----:B------:R-:W-:Y:S01]  /*5730*/  LOP3.LUT R23, R23, 0x600000, RZ, 0xc0, !PT ;  /* 0x0060000017177812 */ /* 0x000fe200078ec0ff */
[----:B------:R-:W-:Y:S01]  /*5740*/  IMAD.MOV.U32 R22, RZ, RZ, RZ ;  /* 0x000000ffff167224 */ /* 0x000fe200078e00ff */
[----:B------:R-:W-:Y:S01]  /*5750*/  LOP3.LUT R27, R4, 0x600, R27, 0xf8, !PT ;  /* 0x00000600041b7812 */ /* 0x000fe200078ef81b */
[----:B------:R-:W-:Y:S01]  /*5760*/  IMAD.MOV.U32 R71, RZ, RZ, RZ ;  /* 0x000000ffff477224 */ /* 0x000fe200078e00ff */
[----:B------:R-:W-:Y:S01]  /*5770*/  LOP3.LUT R2, R2, 0x4, R3, 0x78, !PT ;  /* 0x0000000402027812 */ /* 0x000fe200078e7803 */
[----:B------:R-:W4:Y:S01]  /*5780*/  LDCU UR62, c[0x0][0x370] ;  /* 0x00006e00ff3e77ac */ /* 0x000f220008000800 */
[----:B------:R-:W-:-:S02]  /*5790*/  LOP3.LUT R76, R76, 0x60, RZ, 0xc0, !PT ;  /* 0x000000604c4c7812 */ /* 0x000fc400078ec0ff */
[----:B------:R-:W-:Y:S01]  /*57a0*/  LOP3.LUT R27, R27, R2, RZ, 0xfc, !PT ;  /* 0x000000021b1b7212 */ /* 0x000fe200078efcff */
[----:B-1----:R-:W-:Y:S01]  /*57b0*/  ULEA UR43, UR4, UR43, 0x18 ;  /* 0x0000002b042b7291 */ /* 0x002fe2000f8ec0ff */
[----:B------:R-:W-:Y:S01]  /*57c0*/  SEL R75, R75, 0xfffffff0, !P2 ;  /* 0xfffffff04b4b7807 */ /* 0x000fe20005000000 */
[----:B------:R-:W1:Y:S01]  /*57d0*/  LDCU.64 UR4, c[0x0][0x890] ;  /* 0x00011200ff0477ac */ /* 0x000e620008000a00 */
[----:B------:R-:W-:Y:S01]  /*57e0*/  SEL R74, R74, 0xffffffe0, !P1 ;  /* 0xffffffe04a4a7807 */ /* 0x000fe20004800000 */
[----:B------:R-:W2:Y:S05]  /*57f0*/  LDCU.64 UR54, c[0x0][0x348] ;  /* 0x00006900ff3677ac */ /* 0x000eaa0008000a00 */
[----:B------:R-:W4:Y:S01]  /*5800*/  LDS R0, [UR43+0x140] ;  /* 0x0001402bff007984 */ /* 0x000f220008000800 */
[----:B------:R-:W2:Y:S01]  /*5810*/  LDCU UR42, c[0x0][0xb0c] ;  /* 0x00016180ff2a77ac */ /* 0x000ea20008000800 */
[----:B------:R-:W2:Y:S01]  /*5820*/  LDCU UR39, c[0x0][0xb30] ;  /* 0x00016600ff2777ac */ /* 0x000ea20008000800 */
[----:B------:R-:W2:Y:S01]  /*5830*/  LDCU.64 UR60, c[0x0][0x888] ;  /* 0x00011100ff3c77ac */ /* 0x000ea20008000a00 */
[----:B-1----:R-:W-:Y:S01]  /*5840*/  IMAD.U32 R78, RZ, RZ, UR4 ;  /* 0x00000004ff4e7e24 */ /* 0x002fe2000f8e00ff */
[----:B------:R-:W-:Y:S01]  /*5850*/  UIADD3 UR4, UPT, UPT, UR43, 0x400, URZ ;  /* 0x000004002b047890 */ /* 0x000fe2000fffe0ff */
[----:B------:R-:W-:Y:S01]  /*5860*/  IMAD.U32 R77, RZ, RZ, UR5 ;  /* 0x00000005ff4d7e24 */ /* 0x000fe2000f8e00ff */
[----:B------:R-:W1:Y:S04]  /*5870*/  LDCU.64 UR40, c[0x0][0xb28] ;  /* 0x00016500ff2877ac */ /* 0x000e680008000a00 */
[----:B------:R-:W-:Y:S01]  /*5880*/  IMAD.U32 R69, RZ, RZ, UR4 ;  /* 0x00000004ff457e24 */ /* 0x000fe2000f8e00ff */
[----:B------:R-:W1:Y:S01]  /*5890*/  LDCU.128 UR56, c[0x0][0xb10] ;  /* 0x00016200ff3877ac */ /* 0x000e620008000c00 */
[----:B------:R-:W1:Y:S01]  /*58a0*/  LDCU UR53, c[0x0][0x374] ;  /* 0x00006e80ff3577ac */ /* 0x000e620008000800 */
[----:B------:R-:W-:Y:S01]  /*58b0*/  UMOV UR52, URZ ;  /* 0x000000ff00347c82 */ /* 0x000fe20008000000 */
[----:B------:R-:W-:Y:S01]  /*58c0*/  UMOV UR47, URZ ;  /* 0x000000ff002f7c82 */ /* 0x000fe20008000000 */
[----:B-1234-:R-:W-:-:S07]  /*58d0*/  IMAD.IADD R23, R0, 0x1, R23 ;  /* 0x0000000100177824 */ /* 0x01efce00078e0217 */
.L_x_169:
[C---:B------:R-:W-:Y:S02]  /*58e0*/  LEA R3, R71.reuse, UR43, 0x3 ;  /* 0x0000002b47037c11 */ /* 0x040fe4000f8e18ff */
[----:B------:R-:W-:Y:S02]  /*58f0*/  SHF.L.U32 R0, R72, 0x1f, RZ ;  /* 0x0000001f48007819 */ /* 0x000fe400000006ff */
[----:B------:R-:W-:Y:S02]  /*5900*/  LEA R5, R71, UR43, 0x4 ;  /* 0x0000002b47057c11 */ /* 0x000fe4000f8e20ff */
[----:B-1----:R-:W1:Y:S02]  /*5910*/  SYNCS.PHASECHK.TRANS64.TRYWAIT P0, [R3+URZ+0x90], R0 ;  /* 0x00009000030075a7 */ /* 0x002e6400080011ff */
[----:B-1----:R-:W-:Y:S05]  /*5920*/  @!P0 BRA `(.L_x_94) ;  /* 0x0000005800408947 */ /* 0x002fea0003800000 */
.L_x_225:
        /* <DEDUP_REMOVED lines=11> */
[----:B------:R-:W-:Y:S01]  /*59e0*/  PLOP3.LUT P0, PT, PT, PT, UP1, 0x80, 0x8 ;  /* 0x000000000008781c */ /* 0x000fe20003f0f018 */
[----:B------:R-:W-:Y:S06]  /*59f0*/  UP2UR UR4, UPR, URZ, 0x2 ;  /* 0x00000002ff047883 */ /* 0x000fec0008000000 */
[----:B------:R-:W-:Y:S06]  /*5a00*/  IMAD.U32 R79, RZ, RZ, UR4 ;  /* 0x00000004ff4f7e24 */ /* 0x000fec000f8e00ff */
[----:B-1----:R-:W-:Y:S02]  /*5a10*/  @P0 SHF.R.U32.HI R0, RZ, 0x10, R5 ;  /* 0x00000010ff000819 */ /* 0x002fe40000011605 */
        /* <DEDUP_REMOVED lines=12> */
[----:B------:R-:W2:Y:S01]  /*5ae0*/  LDCU UR12, c[0x0][0xb20] ;  /* 0x00016400ff0c77ac */ /* 0x000ea20008000800 */
[----:B------:R-:W-:Y:S02]  /*5af0*/  UIMAD.WIDE.U32 UR4, UR53, UR59, URZ ;  /* 0x0000003b350472a5 */ /* 0x000fe4000f8e00ff */
[----:B------:R-:W-:Y:S02]  /*5b00*/  UIMAD.WIDE.U32 UR6, UR62, UR56, URZ ;  /* 0x000000383e0672a5 */ /* 0x000fe4000f8e00ff */
[----:B------:R-:W-:Y:S02]  /*5b10*/  UISETP.NE.AND UP0, UPT, UR58, 0x1, UPT ;  /* 0x000000013a00788c */ /* 0x000fe4000bf05270 */
[----:B------:R-:W-:Y:S02]  /*5b20*/  UIMAD.WIDE.U32 UR8, UR37, UR59, URZ ;  /* 0x0000003b250872a5 */ /* 0x000fe4000f8e00ff */
[----:B------:R-:W-:Y:S02]  /*5b30*/  UIMAD.WIDE.U32 UR10, UR38, UR56, URZ ;  /* 0x00000038260a72a5 */ /* 0x000fe4000f8e00ff */
[----:B------:R-:W-:Y:S02]  /*5b40*/  UISETP.NE.AND UP1, UPT, UR42, 0x1, UPT ;  /* 0x000000012a00788c */ /* 0x000fe4000bf25270 */
[----:B------:R-:W-:Y:S01]  /*5b50*/  UISETP.NE.AND UP2, UPT, UR45, 0x1, UPT ;  /* 0x000000012d00788c */ /* 0x000fe2000bf45270 */
[----:B------:R-:W-:Y:S02]  /*5b60*/  UMOV UR4, UR5 ;  /* 0x0000000500047c82 */ /* 0x000fe40008000000 */
[----:B--2---:R-:W-:Y:S03]  /*5b70*/  USHF.R.U32.HI UR5, URZ, UR12, UR4 ;  /* 0x0000000cff057299 */ /* 0x004fe60008011604 */
[----:B------:R-:W-:Y:S02]  /*5b80*/  UMOV UR4, UR7 ;  /* 0x0000000700047c82 */ /* 0x000fe40008000000 */
[----:B------:R-:W-:Y:S02]  /*5b90*/  USHF.R.U32.HI UR7, URZ, UR57, UR4 ;  /* 0x00000039ff077299 */ /* 0x000fe40008011604 */
[----:B------:R-:W-:Y:S02]  /*5ba0*/  USEL UR4, UR53, UR5, !UP0 ;  /* 0x0000000535047287 */ /* 0x000fe4000c000000 */
[----:B------:R-:W-:Y:S01]  /*5bb0*/  USEL UR7, UR62, UR7, !UP1 ;  /* 0x000000073e077287 */ /* 0x000fe2000c800000 */
[----:B------:R-:W-:Y:S01]  /*5bc0*/  UMOV UR5, UR9 ;  /* 0x0000000900057c82 */ /* 0x000fe20008000000 */
[----:B------:R-:W-:Y:S02]  /*5bd0*/  UIMAD.WIDE.U32 UR8, UR4, UR40, URZ ;  /* 0x00000028040872a5 */ /* 0x000fe4000f8e00ff */
[----:B------:R-:W-:Y:S03]  /*5be0*/  USHF.R.U32.HI UR6, URZ, UR12, UR5 ;  /* 0x0000000cff067299 */ /* 0x000fe60008011605 */
[----:B------:R-:W-:Y:S01]  /*5bf0*/  UMOV UR5, UR11 ;  /* 0x0000000b00057c82 */ /* 0x000fe20008000000 */
[----:B------:R-:W-:Y:S02]  /*5c00*/  UIMAD.WIDE.U32 UR10, UR7, UR40, URZ ;  /* 0x00000028070a72a5 */ /* 0x000fe4000f8e00ff */
[----:B------:R-:W-:Y:S02]  /*5c10*/  USHF.R.U32.HI UR12, URZ, UR57, UR5 ;  /* 0x00000039ff0c7299 */ /* 0x000fe40008011605 */
[----:B------:R-:W-:Y:S01]  /*5c20*/  USEL UR6, UR37, UR6, !UP0 ;  /* 0x0000000625067287 */ /* 0x000fe2000c000000 */
[----:B------:R-:W-:Y:S02]  /*5c30*/  UMOV UR5, UR9 ;  /* 0x0000000900057c82 */ /* 0x000fe40008000000 */
[----:B------:R-:W-:Y:S01]  /*5c40*/  UMOV UR10, UR11 ;  /* 0x0000000b000a7c82 */ /* 0x000fe20008000000 */
[----:B------:R-:W-:Y:S02]  /*5c50*/  @UP2 USHF.R.U32.HI UR4, URZ, UR41, UR5 ;  /* 0x00000029ff042299 */ /* 0x000fe40008011605 */
[----:B------:R-:W-:Y:S02]  /*5c60*/  @UP2 USHF.R.U32.HI UR7, URZ, UR41, UR10 ;  /* 0x00000029ff072299 */ /* 0x000fe4000801160a */
[----:B------:R-:W-:Y:S02]  /*5c70*/  UIMAD UR4, UR45, UR4, URZ ;  /* 0x000000042d0472a4 */ /* 0x000fe4000f8e02ff */
        /* <DEDUP_REMOVED lines=8> */
[----:B------:R-:W-:Y:S02]  /*5d00*/  USEL UR11, UR6, UR4, !UP2 ;  /* 0x00000004060b7287 */ /* 0x000fe4000d000000 */
[----:B------:R-:W-:Y:S02]  /*5d10*/  UIADD3 UR8, UPT, UPT, -UR5, URZ, URZ ;  /* 0x000000ff05087290 */ /* 0x000fe4000fffe1ff */
[----:B------:R-:W-:Y:S01]  /*5d20*/  UIADD3 UR10, UPT, UPT, -UR11, URZ, URZ ;  /* 0x000000ff0b0a7290 */ /* 0x000fe2000fffe1ff */
[----:B------:R-:W-:Y:S01]  /*5d30*/  @!UP0 UMOV UR4, UR9 ;  /* 0x0000000900048c82 */ /* 0x000fe20008000000 */
[----:B------:R-:W-:Y:S02]  /*5d40*/  UIADD3 UR9, UPT, UPT, -UR6, URZ, URZ ;  /* 0x000000ff06097290 */ /* 0x000fe4000fffe1ff */
[----:B------:R-:W-:Y:S02]  /*5d50*/  @!UP0 USHF.R.U32.HI UR4, URZ, UR41, UR4 ;  /* 0x00000029ff048299 */ /* 0x000fe40008011604 */
[----:B------:R-:W-:Y:S02]  /*5d60*/  UIMAD UR10, UR45, UR10, UR6 ;  /* 0x0000000a2d0a72a4 */ /* 0x000fe4000f8e0206 */
[----:B------:R-:W-:Y:S04]  /*5d70*/  @!UP0 USEL UR4, UR5, UR4, !UP2 ;  /* 0x0000000405048287 */ /* 0x000fe8000d000000 */
[----:B------:R-:W-:Y:S02]  /*5d80*/  @!UP0 UIMAD UR10, UR7, UR10, UR4 ;  /* 0x0000000a070a82a4 */ /* 0x000fe4000f8e0204 */
[----:B------:R-:W-:Y:S02]  /*5d90*/  @!UP0 UIADD3 UR11, UPT, UPT, UR11, -UR4, URZ ;  /* 0x800000040b0b8290 */ /* 0x000fe4000fffe0ff */
[----:B------:R-:W-:Y:S02]  /*5da0*/  UIMAD UR7, UR42, UR8, UR38 ;  /* 0x000000082a0772a4 */ /* 0x000fe4000f8e0226 */
[----:B------:R-:W-:Y:S02]  /*5db0*/  @!UP0 UIMAD UR6, UR11, UR45, UR5 ;  /* 0x0000002d0b0682a4 */ /* 0x000fe4000f8e0205 */
[----:B------:R-:W-:Y:S01]  /*5dc0*/  UIMAD UR4, UR58, UR9, UR37 ;  /* 0x000000093a0472a4 */ /* 0x000fe2000f8e0225 */
[----:B------:R-:W-:Y:S02]  /*5dd0*/  @!UP0 UMOV UR5, UR10 ;  /* 0x0000000a00058c82 */ /* 0x000fe40008000000 */
[----:B------:R-:W-:Y:S02]  /*5de0*/  UIMAD UR38, UR5, UR42, UR7 ;  /* 0x0000002a052672a4 */ /* 0x000fe4000f8e0207 */
[----:B------:R-:W-:Y:S11]  /*5df0*/  UIMAD UR37, UR6, UR58, UR4 ;  /* 0x0000003a062572a4 */ /* 0x000ff6000f8e0204 */
[----:B------:R-:W-:Y:S01]  /*5e00*/  @!UPT UIADD3 URZ, UPT, UPT, URZ, URZ, URZ ;  /* 0x000000fffffff290 */ /* 0x000fe2000fffe0ff */
.L_x_95:
[----:B------:R-:W-:Y:S01]  /*5e10*/  UISETP.NE.AND UP0, UPT, UR39, 0x1, UPT ;  /* 0x000000012700788c */ /* 0x000fe2000bf05270 */
[----:B------:R-:W-:Y:S01]  /*5e20*/  LOP3.LUT P0, RZ, R69, 0x3f0, RZ, 0xc0, !PT ;  /* 0x000003f045ff7812 */ /* 0x000fe2000780c0ff */
[----:B------:R-:W-:Y:S01]  /*5e30*/  USHF.L.U32 UR50, UR16, 0x6, URZ ;  /* 0x0000000610327899 */ /* 0x000fe200080006ff */
[----:B------:R-:W-:Y:S01]  /*5e40*/  BSSY.RECONVERGENT B6, `(.L_x_96) ;  /* 0x0000034000067945 */ /* 0x000fe20003800200 */
[----:B------:R-:W-:Y:S01]  /*5e50*/  USHF.L.U32 UR49, UR20, 0x8, URZ ;  /* 0x0000000814317899 */ /* 0x000fe200080006ff */
[----:B------:R-:W-:Y:S06]  /*5e60*/  IADD3 R71, PT, PT, R71, 0x1, RZ ;  /* 0x0000000147477810 */ /* 0x000fec0007ffe0ff */
[----:B------:R-:W2:Y:S01]  /*5e70*/  @!UP0 LDCU.128 UR12, c[0x0][0xb10] ;  /* 0x00016200ff0c87ac */ /* 0x000ea20008000c00 */
[----:B------:R-:W3:Y:S01]  /*5e80*/  @!UP0 LDCU UR5, c[0x0][0xb0c] ;  /* 0x00016180ff0587ac */ /* 0x000ee20008000800 */
[----:B------:R-:W4:Y:S01]  /*5e90*/  @!UP0 LDCU UR10, c[0x0][0xb20] ;  /* 0x00016400ff0a87ac */ /* 0x000f220008000800 */
[----:B--2---:R-:W-:Y:S02]  /*5ea0*/  UIMAD.WIDE.U32 UR8, UR38, UR12, URZ ;  /* 0x0000000c260872a5 */ /* 0x004fe4000f8e00ff */
[----:B------:R-:W-:Y:S02]  /*5eb0*/  UIMAD.WIDE.U32 UR6, UR37, UR15, URZ ;  /* 0x0000000f250672a5 */ /* 0x000fe4000f8e00ff */
[----:B------:R-:W-:Y:S03]  /*5ec0*/  @!UP0 UISETP.NE.AND UP1, UPT, UR14, 0x1, UPT ;  /* 0x000000010e00888c */ /* 0x000fe6000bf25270 */
[----:B------:R-:W-:Y:S01]  /*5ed0*/  @!UP0 UMOV UR4, UR9 ;  /* 0x0000000900048c82 */ /* 0x000fe20008000000 */
[----:B---3--:R-:W-:Y:S02]  /*5ee0*/  @!UP0 UISETP.NE.AND UP2, UPT, UR5, 0x1, UPT ;  /* 0x000000010500888c */ /* 0x008fe4000bf45270 */
[----:B------:R-:W-:Y:S01]  /*5ef0*/  @!UP0 USHF.R.U32.HI UR4, URZ, UR13, UR4 ;  /* 0x0000000dff048299 */ /* 0x000fe20008011604 */
[----:B------:R-:W-:Y:S02]  /*5f00*/  @!UP0 UMOV UR6, UR7 ;  /* 0x0000000700068c82 */ /* 0x000fe40008000000 */
[----:B----4-:R-:W-:Y:S02]  /*5f10*/  @!UP0 USHF.R.U32.HI UR6, URZ, UR10, UR6 ;  /* 0x0000000aff068299 */ /* 0x010fe40008011606 */
[----:B------:R-:W-:Y:S02]  /*5f20*/  @!UP0 USEL UR7, UR38, UR4, !UP2 ;  /* 0x0000000426078287 */ /* 0x000fe4000d000000 */
[----:B------:R-:W-:Y:S04]  /*5f30*/  @!UP0 USEL UR6, UR37, UR6, !UP1 ;  /* 0x0000000625068287 */ /* 0x000fe8000c800000 */
[----:B------:R-:W-:Y:S02]  /*5f40*/  @!UP0 UIADD3 UR4, UPT, UPT, -UR7, UR6, URZ ;  /* 0x0000000607048290 */ /* 0x000fe4000fffe1ff */
[----:B------:R-:W-:Y:S02]  /*5f50*/  @!UP0 UIADD3 UR6, UPT, UPT, UR7, -UR6, URZ ;  /* 0x8000000607068290 */ /* 0x000fe4000fffe0ff */
[----:B------:R-:W-:Y:S02]  /*5f60*/  @!UP0 UIMAD UR38, UR4, UR5, UR38 ;  /* 0x00000005042682a4 */ /* 0x000fe4000f8e0226 */
[----:B------:R-:W-:Y:S01]  /*5f70*/  @!UP0 UIMAD UR37, UR6, UR14, UR37 ;  /* 0x0000000e062582a4 */ /* 0x000fe2000f8e0225 */
[----:B------:R-:W-:Y:S11]  /*5f80*/  @!P0 BRA `(.L_x_97) ;  /* 0x00000000007c8947 */ /* 0x000ff60003800000 */
[----:B------:R-:W2:Y:S01]  /*5f90*/  LDCU.64 UR8, c[0x4][0x80] ;  /* 0x01001000ff0877ac */ /* 0x000ea20008000a00 */
[----:B------:R-:W-:Y:S01]  /*5fa0*/  MOV R2, 0x0 ;  /* 0x0000000000027802 */ /* 0x000fe20000000f00 */
[----:B------:R-:W-:Y:S02]  /*5fb0*/  HFMA2 R12, -RZ, RZ, 0, 5.9604644775390625e-08 ;  /* 0x00000001ff0c7431 */ /* 0x000fe400000001ff */
[----:B------:R-:W-:Y:S01]  /*5fc0*/  IMAD.MOV.U32 R8, RZ, RZ, 0x70 ;  /* 0x00000070ff087424 */ /* 0x000fe200078e00ff */
[----:B------:R3:W4:Y:S01]  /*5fd0*/  LDC.64 R14, c[0x4][R2] ;  /* 0x01000000020e7b82 */ /* 0x0007220000000a00 */
[----:B------:R-:W1:Y:S01]  /*5fe0*/  LDCU.64 UR6, c[0x4][0x88] ;  /* 0x01001100ff0677ac */ /* 0x000e620008000a00 */
[----:B------:R-:W-:Y:S01]  /*5ff0*/  IMAD.MOV.U32 R13, RZ, RZ, RZ ;  /* 0x000000ffff0d7224 */ /* 0x000fe200078e00ff */
[----:B------:R-:W1:Y:S01]  /*6000*/  LDCU.64 UR4, c[0x4][0x8] ;  /* 0x01000100ff0477ac */ /* 0x000e620008000a00 */
[----:B--2---:R-:W-:Y:S01]  /*6010*/  MOV R5, UR9 ;  /* 0x0000000900057c02 */ /* 0x004fe20008000f00 */
[----:B------:R-:W-:Y:S01]  /*6020*/  IMAD.U32 R4, RZ, RZ, UR8 ;  /* 0x00000008ff047e24 */ /* 0x000fe2000f8e00ff */
[----:B-1----:R-:W-:Y:S01]  /*6030*/  MOV R7, UR7 ;  /* 0x0000000700077c02 */ /* 0x002fe20008000f00 */
[----:B------:R-:W-:Y:S01]  /*6040*/  IMAD.U32 R6, RZ, RZ, UR6 ;  /* 0x00000006ff067e24 */ /* 0x000fe2000f8e00ff */
[----:B------:R-:W-:Y:S01]  /*6050*/  MOV R11, UR5 ;  /* 0x00000005000b7c02 */ /* 0x000fe20008000f00 */
[----:B------:R-:W-:Y:S02]  /*6060*/  IMAD.U32 R10, RZ, RZ, UR4 ;  /* 0x00000004ff0a7e24 */ /* 0x000fe4000f8e00ff */
[----:B------:R-:W-:Y:S07]  /*6070*/  LEPC R20, `(.L_x_98) ;  /* 0x000000001014794e */ /* 0x000fee0000000000 */
[----:B---345:R-:W-:Y:S05]  /*6080*/  CALL.ABS.NOINC R14 ;  /* 0x000000000e007343 */ /* 0x038fea0003c00000 */
.L_x_98:
[----:B------:R-:W1:Y:S01]  /*6090*/  LDCU.64 UR8, c[0x4][0x80] ;  /* 0x01001000ff0877ac */ /* 0x000e620008000a00 */
[----:B------:R-:W2:Y:S01]  /*60a0*/  LDC.64 R2, c[0x4][R2] ;  /* 0x0100000002027b82 */ /* 0x000ea20000000a00 */
[----:B------:R-:W-:Y:S02]  /*60b0*/  HFMA2 R12, -RZ, RZ, 0, 5.9604644775390625e-08 ;  /* 0x00000001ff0c7431 */ /* 0x000fe400000001ff */
[----:B------:R-:W-:Y:S02]  /*60c0*/  IMAD.MOV.U32 R8, RZ, RZ, 0x70 ;  /* 0x00000070ff087424 */ /* 0x000fe400078e00ff */
[----:B------:R-:W-:Y:S01]  /*60d0*/  IMAD.MOV.U32 R13, RZ, RZ, RZ ;  /* 0x000000ffff0d7224 */ /* 0x000fe200078e00ff */
[----:B------:R-:W3:Y:S01]  /*60e0*/  LDCU.64 UR6, c[0x4][0x88] ;  /* 0x01001100ff0677ac */ /* 0x000ee20008000a00 */
[----:B------:R-:W4:Y:S01]  /*60f0*/  LDCU.64 UR4, c[0x4][0x8] ;  /* 0x01000100ff0477ac */ /* 0x000f220008000a00 */
[----:B-1----:R-:W-:Y:S02]  /*6100*/  MOV R4, UR8 ;  /* 0x0000000800047c02 */ /* 0x002fe40008000f00 */
[----:B------:R-:W-:Y:S02]  /*6110*/  MOV R5, UR9 ;  /* 0x0000000900057c02 */ /* 0x000fe40008000f00 */
[----:B---3--:R-:W-:Y:S01]  /*6120*/  MOV R7, UR7 ;  /* 0x0000000700077c02 */ /* 0x008fe20008000f00 */
[----:B------:R-:W-:Y:S01]  /*6130*/  IMAD.U32 R6, RZ, RZ, UR6 ;  /* 0x00000006ff067e24 */ /* 0x000fe2000f8e00ff */
[----:B----4-:R-:W-:Y:S01]  /*6140*/  MOV R11, UR5 ;  /* 0x00000005000b7c02 */ /* 0x010fe20008000f00 */
[----:B------:R-:W-:Y:S02]  /*6150*/  IMAD.U32 R10, RZ, RZ, UR4 ;  /* 0x00000004ff0a7e24 */ /* 0x000fe4000f8e00ff */
[----:B------:R-:W-:Y:S07]  /*6160*/  LEPC R20, `(.L_x_97) ;  /* 0x000000001014794e */ /* 0x000fee0000000000 */
[----:B--2---:R-:W-:Y:S05]  /*6170*/  CALL.ABS.NOINC R2 ;  /* 0x0000000002007343 */ /* 0x004fea0003c00000 */
.L_x_97:
[----:B------:R-:W-:Y:S05]  /*6180*/  BSYNC.RECONVERGENT B6 ;  /* 0x0000000000067941 */ /* 0x000fea0003800200 */
.L_x_96:
[----:B------:R-:W-:Y:S02]  /*6190*/  R2UR UR6, R68 ;  /* 0x00000000440672ca */ /* 0x000fe400000e0000 */
[----:B------:R-:W-:Y:S02]  /*61a0*/  R2UR UR5, R78 ;  /* 0x000000004e0572ca */ /* 0x000fe400000e0000 */
[----:B------:R-:W-:Y:S02]  /*61b0*/  R2UR UR4, R77 ;  /* 0x000000004d0472ca */ /* 0x000fe400000e0000 */
[----:B------:R-:W-:Y:S02]  /*61c0*/  ISETP.NE.U32.AND P4, PT, R62, RZ, PT ;  /* 0x000000ff3e00720c */ /* 0x000fe40003f85070 */
[----:B------:R-:W-:Y:S02]  /*61d0*/  ISETP.NE.U32.AND P2, PT, RZ, UR60, PT ;  /* 0x0000003cff007c0c */ /* 0x000fe4000bf45070 */
[----:B------:R-:W-:Y:S02]  /*61e0*/  ISETP.NE.AND.EX P4, PT, R63, RZ, PT, P4 ;  /* 0x000000ff3f00720c */ /* 0x000fe40003f85340 */
[----:B------:R-:W-:Y:S01]  /*61f0*/  ISETP.NE.AND.EX P2, PT, RZ, UR61, PT, P2 ;  /* 0x0000003dff007c0c */ /* 0x000fe2000bf45320 */
[----:B------:R-:W-:Y:S02]  /*6200*/  UISETP.NE.AND UP2, UPT, UR6, URZ, UPT ;  /* 0x000000ff0600728c */ /* 0x000fe4000bf45270 */
[----:B------:R-:W-:Y:S04]  /*6210*/  UISETP.NE.U32.AND UP0, UPT, UR5, URZ, UPT ;  /* 0x000000ff0500728c */ /* 0x000fe8000bf05070 */
[----:B------:R-:W-:Y:S01]  /*6220*/  UISETP.NE.AND.EX UP1, UPT, UR4, URZ, UPT, UP0 ;  /* 0x000000ff0400728c */ /* 0x000fe2000bf25300 */
[----:B------:R-:W-:Y:S01]  /*6230*/  PLOP3.LUT P1, PT, PT, PT, UP2, 0x80, 0x8 ;  /* 0x000000000008781c */ /* 0x000fe20003f2f028 */
[----:B------:R-:W-:Y:S03]  /*6240*/  UPLOP3.LUT UP0, UPT, UPT, UPT, UPT, 0x40, 0x4 ;  /* 0x000000000004789c */ /* 0x000fe60003f0e870 */
[----:B------:R-:W-:Y:S06]  /*6250*/  @UP2 UPLOP3.LUT UP0, UPT, UPT, UPT, UP1, 0x80, 0x8 ;  /* 0x000000000008289c */ /* 0x000fec0003f0f010 */
[----:B------:R-:W-:Y:S01]  /*6260*/  PLOP3.LUT P0, PT, PT, PT, UP0, 0x80, 0x8 ;  /* 0x000000000008781c */ /* 0x000fe20003f0f008 */
[----:B------:R-:W-:Y:S01]  /*6270*/  @!UPT UIADD3 URZ, UPT, UPT, URZ, URZ, URZ ;  /* 0x000000fffffff290 */ /* 0x000fe2000fffe0ff */
[----:B------:R-:W-:Y:S11]  /*6280*/  BRA.U !UP1, `(.L_x_99) ;  /* 0x0000000109407547 */ /* 0x000ff6000b800000 */
[----:B------:R-:W-:Y:S01]  /*6290*/  UISETP.NE.U32.AND UP0, UPT, UR60, URZ, UPT ;  /* 0x000000ff3c00728c */ /* 0x000fe2000bf05070 */
[----:B------:R-:W-:Y:S01]  /*62a0*/  R2UR UR6, R78 ;  /* 0x000000004e0672ca */ /* 0x000fe200000e0000 */
[----:B------:R-:W2:Y:S01]  /*62b0*/  LDCU.64 UR8, c[0x0][0x358] ;  /* 0x00006b00ff0877ac */ /* 0x000ea20008000a00 */
[----:B------:R-:W-:Y:S02]  /*62c0*/  HFMA2 R64, -RZ, RZ, 0, 5.9604644775390625e-08 ;  /* 0x00000001ff407431 */ /* 0x000fe400000001ff */
[----:B-1----:R-:W-:Y:S01]  /*62d0*/  IMAD.MOV.U32 R0, RZ, RZ, 0x1 ;  /* 0x00000001ff007424 */ /* 0x002fe200078e00ff */
[----:B------:R-:W-:Y:S06]  /*62e0*/  UISETP.NE.AND.EX UP0, UPT, UR61, URZ, UPT, UP0 ;  /* 0x000000ff3d00728c */ /* 0x000fec000bf05300 */
[----:B------:R-:W-:Y:S05]  /*62f0*/  PLOP3.LUT P3, PT, PT, PT, UP0, 0x80, 0x8 ;  /* 0x000000000008781c */ /* 0x000fea0003f6f008 */
[----:B------:R-:W1:Y:S01]  /*6300*/  @UP0 LDCU.64 UR4, c[0x0][0x888] ;  /* 0x00011100ff0407ac */ /* 0x000e620008000a00 */
[----:B------:R-:W-:Y:S07]  /*6310*/  @UP0 UIMAD UR6, UR36, UR6, URZ ;  /* 0x00000006240602a4 */ /* 0x000fee000f8e02ff */
[----:B------:R-:W-:Y:S01]  /*6320*/  @!P3 PRMT R64, R0, 0x7610, R64 ;  /* 0x000076100040b816 */ /* 0x000fe20000000040 */
[----:B-1----:R-:W-:Y:S06]  /*6330*/  @UP0 UIMAD.WIDE UR4, UR6, 0x4, UR4 ;  /* 0x00000004060408a5 */ /* 0x002fec000f8e0204 */
[----:B------:R-:W-:Y:S02]  /*6340*/  IMAD.U32 R2, RZ, RZ, UR4 ;  /* 0x00000004ff027e24 */ /* 0x000fe4000f8e00ff */
[----:B------:R-:W-:Y:S03]  /*6350*/  IMAD.U32 R3, RZ, RZ, UR5 ;  /* 0x00000005ff037e24 */ /* 0x000fe6000f8e00ff */
[----:B------:R-:W1:Y:S02]  /*6360*/  @!UP0 LDCU UR4, c[0x0][0x880] ;  /* 0x00011000ff0487ac */ /* 0x000e640008000800 */
[----:B--2--5:R2:W5:Y:S02]  /*6370*/  @P3 LDG.E R26, desc[UR8][R2.64] ;  /* 0x00000008021a3981 */ /* 0x024564000c1e1900 */
[----:B-12---:R-:W-:Y:S02]  /*6380*/  @!P3 MOV R26, UR4 ;  /* 0x00000004001abc02 */ /* 0x006fe40008000f00 */
.L_x_99:
[----:B------:R-:W-:Y:S05]  /*6390*/  @!P4 BRA `(.L_x_100) ;  /* 0x000000000024c947 */ /* 0x000fea0003800000 */
[----:B------:R-:W-:Y:S01]  /*63a0*/  ISETP.NE.U32.AND P3, PT, R60, RZ, PT ;  /* 0x000000ff3c00720c */ /* 0x000fe20003f65070 */
[----:B------:R-:W2:Y:S03]  /*63b0*/  LDCU.64 UR4, c[0x0][0x358] ;  /* 0x00006b00ff0477ac */ /* 0x000ea60008000a00 */
[----:B------:R-:W-:Y:S11]  /*63c0*/  ISETP.NE.AND.EX P3, PT, R61, RZ, PT, P3 ;  /* 0x000000ff3d00720c */ /* 0x000ff60003f65330 */
[----:B------:R-:W-:Y:S02]  /*63d0*/  @!UPT UIADD3 URZ, UPT, UPT, URZ, URZ, URZ ;  /* 0x000000fffffff290 */ /* 0x000fe4000fffe0ff */
[----:B------:R-:W3:Y:S01]  /*63e0*/  @P3 LDC.64 R2, c[0x0][0x8a8] ;  /* 0x00022a00ff023b82 */ /* 0x000ee20000000a00 */
[----:B-1----:R-:W-:Y:S04]  /*63f0*/  @P3 IMAD R0, R62, UR36, RZ ;  /* 0x000000243e003c24 */ /* 0x002fe8000f8e02ff */
[----:B---3--:R-:W-:Y:S05]  /*6400*/  @P3 IMAD.WIDE R2, R0, 0x4, R2 ;  /* 0x0000000400023825 */ /* 0x008fea00078e0202 */
[----:B--2--5:R2:W5:Y:S02]  /*6410*/  @P3 LDG.E R24, desc[UR4][R2.64] ;  /* 0x0000000402183981 */ /* 0x024564000c1e1900 */
[----:B--2---:R-:W3:Y:S02]  /*6420*/  @!P3 LDC R24, c[0x0][0x8a0] ;  /* 0x00022800ff18bb82 */ /* 0x004ee40000000800 */
.L_x_100:
[----:B-----5:R-:W-:Y:S01]  /*6430*/  FSETP.NEU.AND P3, PT, R26, RZ, PT ;  /* 0x000000ff1a00720b */ /* 0x020fe20003f6d000 */
[----:B------:R-:W-:Y:S01]  /*6440*/  IMAD.SHL.U32 R89, R27, 0x4, RZ ;  /* 0x000000041b597824 */ /* 0x000fe200078e00ff */
[----:B------:R-:W-:Y:S01]  /*6450*/  SEL R4, RZ, 0xffffffff, P2 ;  /* 0xffffffffff047807 */ /* 0x000fe20001000000 */
[----:B------:R-:W-:Y:S01]  /*6460*/  BSSY B1, `(.L_x_101) ;  /* 0x0000043000017945 */ /* 0x000fe20003800000 */
[----:B------:R-:W-:Y:S01]  /*6470*/  @P1 LOP3.LUT P2, RZ, R64, 0xff, RZ, 0xc0, !PT ;  /* 0x000000ff40ff1812 */ /* 0x000fe2000784c0ff */
[----:B------:R-:W-:Y:S01]  /*6480*/  VIADD R82, R89, UR43 ;  /* 0x0000002b59527c36 */ /* 0x000fe20008000000 */
[----:B------:R-:W-:Y:S01]  /*6490*/  @P1 SEL R3, RZ, 0xffffffff, P3 ;  /* 0xffffffffff031807 */ /* 0x000fe20001800000 */
[----:B------:R-:W-:Y:S01]  /*64a0*/  IMAD.MOV.U32 R90, RZ, RZ, 0x1 ;  /* 0x00000001ff5a7424 */ /* 0x000fe200078e00ff */
[----:B------:R-:W-:Y:S01]  /*64b0*/  LEA R85, R22, UR43, 0x3 ;  /* 0x0000002b16557c11 */ /* 0x000fe2000f8e18ff */
[----:B------:R-:W-:Y:S01]  /*64c0*/  IMAD.MOV.U32 R88, RZ, RZ, RZ ;  /* 0x000000ffff587224 */ /* 0x000fe200078e00ff */
[----:B------:R-:W-:Y:S02]  /*64d0*/  @P0 SEL R3, R4, R3, !P2 ;  /* 0x0000000304030207 */ /* 0x000fe40005000000 */
[----:B------:R-:W-:Y:S02]  /*64e0*/  CS2R R58, SRZ ;  /* 0x00000000003a7805 */ /* 0x000fe4000001ff00 */
[----:B------:R-:W-:Y:S02]  /*64f0*/  SHF.L.U32 R2, R73, 0x1f, RZ ;  /* 0x0000001f49027819 */ /* 0x000fe400000006ff */
[----:B------:R-:W-:Y:S02]  /*6500*/  CS2R R56, SRZ ;  /* 0x0000000000387805 */ /* 0x000fe4000001ff00 */
[----:B------:R-:W-:Y:S02]  /*6510*/  @P1 LOP3.LUT R3, R3, 0x1, RZ, 0xc0, !PT ;  /* 0x0000000103031812 */ /* 0x000fe400078ec0ff */
[----:B------:R-:W-:Y:S02]  /*6520*/  CS2R R54, SRZ ;  /* 0x0000000000367805 */ /* 0x000fe4000001ff00 */
[----:B------:R-:W-:Y:S02]  /*6530*/  PLOP3.LUT P2, PT, PT, PT, UP1, 0x80, 0x8 ;  /* 0x000000000008781c */ /* 0x000fe40003f4f018 */
[----:B------:R-:W-:Y:S02]  /*6540*/  CS2R R52, SRZ ;  /* 0x0000000000347805 */ /* 0x000fe4000001ff00 */
[----:B------:R-:W-:Y:S02]  /*6550*/  ISETP.NE.U32.OR P6, PT, R3, 0x1, !P1 ;  /* 0x000000010300780c */ /* 0x000fe40004fc5470 */
[----:B------:R-:W-:Y:S02]  /*6560*/  CS2R R50, SRZ ;  /* 0x0000000000327805 */ /* 0x000fe4000001ff00 */
[----:B------:R-:W-:Y:S02]  /*6570*/  LEA.HI R25, R22, R22, RZ, 0x1 ;  /* 0x0000001616197211 */ /* 0x000fe400078f08ff */
[----:B------:R-:W-:Y:S02]  /*6580*/  CS2R R48, SRZ ;  /* 0x0000000000307805 */ /* 0x000fe4000001ff00 */
[----:B------:R-:W-:Y:S02]  /*6590*/  LOP3.LUT P4, R70, R64, 0xff, RZ, 0xc0, !PT ;  /* 0x000000ff40467812 */ /* 0x000fe4000788c0ff */
[----:B------:R-:W-:Y:S02]  /*65a0*/  CS2R R46, SRZ ;  /* 0x00000000002e7805 */ /* 0x000fe4000001ff00 */
[----:B------:R-:W-:Y:S01]  /*65b0*/  SEL R3, RZ, 0xffffffff, P3 ;  /* 0xffffffffff037807 */ /* 0x000fe20001800000 */
[C---:B-1----:R-:W-:Y:S01]  /*65c0*/  IMAD.SHL.U32 R0, R25.reuse, 0x80, RZ ;  /* 0x0000008019007824 */ /* 0x042fe200078e00ff */
[----:B------:R-:W-:Y:S02]  /*65d0*/  LOP3.LUT R25, R25, 0xffe, RZ, 0xc0, !PT ;  /* 0x00000ffe19197812 */ /* 0x000fe400078ec0ff */
[----:B------:R-:W-:Y:S02]  /*65e0*/  CS2R R44, SRZ ;  /* 0x00000000002c7805 */ /* 0x000fe4000001ff00 */
[----:B------:R-:W-:Y:S01]  /*65f0*/  P2R R80, PR, RZ, 0x40 ;  /* 0x00000040ff507803 */ /* 0x000fe20000000000 */
[----:B------:R-:W-:Y:S01]  /*6600*/  VIADD R28, R82, 0x400 ;  /* 0x00000400521c7836 */ /* 0x000fe20000000000 */
[----:B------:R-:W-:Y:S01]  /*6610*/  @P2 SEL R3, R4, R3, !P4 ;  /* 0x0000000304032207 */ /* 0x000fe20006000000 */
[----:B------:R-:W-:Y:S01]  /*6620*/  IMAD.IADD R25, R22, 0x1, -R25 ;  /* 0x0000000116197824 */ /* 0x000fe200078e0a19 */
[----:B------:R-:W-:Y:S01]  /*6630*/  @P6 SHF.L.U32 R5, RZ, 0x1f, RZ ;  /* 0x0000001fff056819 */ /* 0x000fe200000006ff */
[----:B------:R-:W-:Y:S01]  /*6640*/  IMAD.IADD R81, R74, 0x1, R82 ;  /* 0x000000014a517824 */ /* 0x000fe200078e0252 */
[----:B------:R-:W-:Y:S02]  /*6650*/  LOP3.LUT R0, R0, 0xffffff00, RZ, 0xc0, !PT ;  /* 0xffffff0000007812 */ /* 0x000fe400078ec0ff */
[----:B------:R-:W1:Y:S01]  /*6660*/  @P6 SYNCS.PHASECHK.TRANS64.TRYWAIT P1, [UR43+0x40], R5 ;  /* 0x00004005ff0065a7 */ /* 0x000e62000802112b */
[----:B------:R-:W-:Y:S02]  /*6670*/  LOP3.LUT R3, R3, 0x1, RZ, 0xc0, !PT ;  /* 0x0000000103037812 */ /* 0x000fe400078ec0ff */
[----:B------:R-:W-:Y:S02]  /*6680*/  IMAD.IADD R0, R23, 0x1, R0 ;  /* 0x0000000117007824 */ /* 0x000fe400078e0200 */
[----:B------:R-:W-:Y:S02]  /*6690*/  ISETP.NE.U32.AND P5, PT, R3, 0x1, PT ;  /* 0x000000010300780c */ /* 0x000fe40003fa5070 */
[----:B------:R-:W-:Y:S02]  /*66a0*/  IMAD R25, R25, 0x100000, R0 ;  /* 0x0010000019197824 */ /* 0x000fe400078e0200 */
[----:B------:R-:W-:Y:S01]  /*66b0*/  P2R R91, PR, RZ, 0x20 ;  /* 0x00000020ff5b7803 */ /* 0x000fe20000000000 */
[----:B------:R2:W4:Y:S01]  /*66c0*/  SYNCS.PHASECHK.TRANS64.TRYWAIT P0, [R85+URZ+0xb0], R2 ;  /* 0x0000b002550075a7 */ /* 0x00052200080011ff */
[----:B-1----:R-:W-:Y:S01]  /*66d0*/  @P6 SEL R90, RZ, 0x1, !P1 ;  /* 0x00000001ff5a6807 */ /* 0x002fe20004800000 */
[----:B--2---:R-:W-:Y:S06]  /*66e0*/  @!P6 BRA `(.L_x_102) ;  /* 0x000000000068e947 */ /* 0x004fec0003800000 */
[C---:B------:R-:W-:Y:S01]  /*66f0*/  @P5 IMAD R5, R75.reuse, 0x4, R28 ;  /* 0x000000044b055824 */ /* 0x040fe200078e021c */
[----:B------:R-:W-:Y:S01]  /*6700*/  ISETP.NE.AND P1, PT, R90, RZ, PT ;  /* 0x000000ff5a00720c */ /* 0x000fe20003f25270 */
[----:B------:R-:W-:Y:S01]  /*6710*/  @P5 IMAD R4, R75, 0x4, R82 ;  /* 0x000000044b045824 */ /* 0x000fe200078e0252 */
[----:B------:R-:W-:Y:S01]  /*6720*/  BSSY B0, `(.L_x_103) ;  /* 0x000000e000007945 */ /* 0x000fe20003800000 */
[----:B------:R-:W-:Y:S01]  /*6730*/  IMAD.MOV.U32 R58, RZ, RZ, RZ ;  /* 0x000000ffff3a7224 */ /* 0x000fe200078e00ff */
[----:B------:R-:W-:Y:S01]  /*6740*/  CS2R R54, SRZ ;  /* 0x0000000000367805 */ /* 0x000fe2000001ff00 */
[----:B------:R-:W-:Y:S01]  /*6750*/  @P5 IMAD.IADD R5, R74, 0x1, R5 ;  /* 0x000000014a055824 */ /* 0x000fe200078e0205 */
[----:B------:R-:W-:Y:S02]  /*6760*/  CS2R R52, SRZ ;  /* 0x0000000000347805 */ /* 0x000fe4000001ff00 */
[----:B------:R-:W-:Y:S02]  /*6770*/  CS2R R56, SRZ ;  /* 0x0000000000387805 */ /* 0x000fe4000001ff00 */
[----:B------:R-:W-:Y:S02]  /*6780*/  CS2R R46, SRZ ;  /* 0x00000000002e7805 */ /* 0x000fe4000001ff00 */
[----:B------:R-:W-:Y:S02]  /*6790*/  CS2R R44, SRZ ;  /* 0x00000000002c7805 */ /* 0x000fe4000001ff00 */
[----:B------:R-:W-:Y:S02]  /*67a0*/  CS2R R50, SRZ ;  /* 0x0000000000327805 */ /* 0x000fe4000001ff00 */
[----:B------:R-:W-:Y:S01]  /*67b0*/  CS2R R48, SRZ ;  /* 0x0000000000307805 */ /* 0x000fe2000001ff00 */
[----:B------:R-:W-:Y:S06]  /*67c0*/  @P1 BRA `(.L_x_104) ;  /* 0x00000000000c1947 */ /* 0x000fec0003800000 */
[----:B------:R-:W-:Y:S04]  /*67d0*/  SHF.L.U32 R3, RZ, 0x1f, RZ ;  /* 0x0000001fff037819 */ /* 0x000fe800000006ff */
[----:B------:R-:W1:Y:S02]  /*67e0*/  SYNCS.PHASECHK.TRANS64.TRYWAIT P1, [UR43+0x40], R3 ;  /* 0x00004003ff0075a7 */ /* 0x000e64000802112b */
[----:B-1----:R-:W-:Y:S05]  /*67f0*/  @!P1 BRA `(.L_x_105) ;  /* 0x0000004800a09947 */ /* 0x002fea0003800000 */
.L_x_104:
[----:B------:R-:W-:Y:S05]  /*6800*/  BSYNC B0 ;  /* 0x0000000000007941 */ /* 0x000fea0003800000 */
.L_x_103:
[----:B------:R-:W-:Y:S01]  /*6810*/  ISETP.NE.AND P1, PT, R91, RZ, PT ;  /* 0x000000ff5b00720c */ /* 0x000fe20003f25270 */
[----:B------:R-:W-:Y:S11]  /*6820*/  HFMA2 R88, -RZ, RZ, 0, 5.9604644775390625e-08 ;  /* 0x00000001ff587431 */ /* 0x000ff600000001ff */
[----:B------:R-:W-:Y:S01]  /*6830*/  @!UPT UIADD3 URZ, UPT, UPT, URZ, URZ, URZ ;  /* 0x000000fffffff290 */ /* 0x000fe2000fffe0ff */
[----:B------:R-:W-:Y:S05]  /*6840*/  @P1 WARPSYNC.ALL ;  /* 0x0000000000001948 */ /* 0x000fea0003800000 */
[----:B------:R2:W1:Y:S04]  /*6850*/  @P1 LDSM.16.M88.4 R52, [R4+0x400] ;  /* 0x000400000434183b */ /* 0x0004680000000200 */
[----:B------:R2:W1:Y:S04]  /*6860*/  @P1 LDSM.16.M88.4 R56, [R5] ;  /* 0x000000000538183b */ /* 0x0004680000000200 */
[----:B------:R2:W1:Y:S04]  /*6870*/  @P1 LDSM.16.M88.4 R44, [R89+UR43+0x400] ;  /* 0x0004002b592c183b */ /* 0x0004680008000200 */
[----:B------:R2:W1:Y:S02]  /*6880*/  @P1 LDSM.16.M88.4 R48, [R81+0x400] ;  /* 0x000400005130183b */ /* 0x0004640000000200 */
.L_x_102:
[----:B------:R-:W-:Y:S05]  /*6890*/  BSYNC B1 ;  /* 0x0000000000017941 */ /* 0x000fea0003800000 */
.L_x_101:
[----:B-1----:R-:W-:Y:S04]  /*68a0*/  SHF.R.U32.HI R0, RZ, 0x15, R25 ;  /* 0x00000015ff007819 */ /* 0x002fe80000011619 */
[----:B------:R-:W-:Y:S01]  /*68b0*/  LOP3.LUT P1, RZ, R0, 0x3, R65, 0x48, !PT ;  /* 0x0000000300ff7812 */ /* 0x000fe20007824841 */
[----:B------:R-:W-:Y:S01]  /*68c0*/  @!UPT UIADD3 URZ, UPT, UPT, URZ, URZ, URZ ;  /* 0x000000fffffff290 */ /* 0x000fe2000fffe0ff */
[----:B----4-:R-:W-:Y:S11]  /*68d0*/  @P0 BRA `(.L_x_106) ;  /* 0x0000000000080947 */ /* 0x010ff60003800000 */
[----:B------:R-:W1:Y:S02]  /*68e0*/  SYNCS.PHASECHK.TRANS64.TRYWAIT P0, [R85+URZ+0xb0], R2 ;  /* 0x0000b002550075a7 */ /* 0x000e6400080011ff */
[----:B-1----:R-:W-:Y:S05]  /*68f0*/  @!P0 BRA `(.L_x_107) ;  /* 0x0000004800788947 */ /* 0x002fea0003800000 */
.L_x_106:
[----:B------:R-:W-:Y:S05]  /*6900*/  @!P1 BRA `(.L_x_108) ;  /* 0x0000000000409947 */ /* 0x000fea0003800000 */
[----:B------:R-:W2:Y:S01]  /*6910*/  LDCU.64 UR8, c[0x4][0x70] ;  /* 0x01000e00ff0877ac */ /* 0x000ea20008000a00 */
[----:B------:R-:W-:Y:S01]  /*6920*/  MOV R3, 0x0 ;  /* 0x0000000000037802 */ /* 0x000fe20000000f00 */
[----:B------:R-:W-:Y:S02]  /*6930*/  HFMA2 R12, -RZ, RZ, 0, 5.9604644775390625e-08 ;  /* 0x00000001ff0c7431 */ /* 0x000fe400000001ff */
[----:B------:R-:W-:Y:S02]  /*6940*/  IMAD.MOV.U32 R8, RZ, RZ, 0x192 ;  /* 0x00000192ff087424 */ /* 0x000fe400078e00ff */
[----:B------:R-:W-:Y:S01]  /*6950*/  IMAD.MOV.U32 R13, RZ, RZ, RZ ;  /* 0x000000ffff0d7224 */ /* 0x000fe200078e00ff */
[----:B------:R-:W4:Y:S01]  /*6960*/  LDCU.64 UR6, c[0x4][0x78] ;  /* 0x01000f00ff0677ac */ /* 0x000f220008000a00 */
[----:B-1----:R-:W1:Y:S01]  /*6970*/  LDC.64 R2, c[0x4][R3] ;  /* 0x0100000003027b82 */ /* 0x002e620000000a00 */
[----:B------:R-:W5:Y:S01]  /*6980*/  LDCU.64 UR4, c[0x4][0x10] ;  /* 0x01000200ff0477ac */ /* 0x000f620008000a00 */
[----:B--2---:R-:W-:Y:S01]  /*6990*/  MOV R5, UR9 ;  /* 0x0000000900057c02 */ /* 0x004fe20008000f00 */
[----:B------:R-:W-:Y:S01]  /*69a0*/  IMAD.U32 R4, RZ, RZ, UR8 ;  /* 0x00000008ff047e24 */ /* 0x000fe2000f8e00ff */
[----:B----4-:R-:W-:Y:S01]  /*69b0*/  MOV R7, UR7 ;  /* 0x0000000700077c02 */ /* 0x010fe20008000f00 */
[----:B------:R-:W-:Y:S01]  /*69c0*/  IMAD.U32 R6, RZ, RZ, UR6 ;  /* 0x00000006ff067e24 */ /* 0x000fe2000f8e00ff */
[----:B-----5:R-:W-:Y:S01]  /*69d0*/  MOV R11, UR5 ;  /* 0x00000005000b7c02 */ /* 0x020fe20008000f00 */
[----:B------:R-:W-:Y:S02]  /*69e0*/  IMAD.U32 R10, RZ, RZ, UR4 ;  /* 0x00000004ff0a7e24 */ /* 0x000fe4000f8e00ff */
[----:B------:R-:W-:Y:S07]  /*69f0*/  LEPC R20, `(.L_x_108) ;  /* 0x000000001014794e */ /* 0x000fee0000000000 */
[----:B-1-3--:R-:W-:Y:S05]  /*6a00*/  CALL.ABS.NOINC R2 ;  /* 0x0000000002007343 */ /* 0x00afea0003c00000 */
.L_x_108:
[----:B------:R-:W-:Y:S05]  /*6a10*/  WARPSYNC.ALL ;  /* 0x0000000000007948 */ /* 0x000fea0003800000 */
[----:B------:R-:W-:Y:S01]  /*6a20*/  R2UR UR4, R25 ;  /* 0x00000000190472ca */ /* 0x000fe200000e0000 */
[----:B------:R-:W-:Y:S01]  /*6a30*/  BSSY.RECONVERGENT B0, `(.L_x_109) ;  /* 0x000003c000007945 */ /* 0x000fe20003800200 */
[----:B------:R-:W-:Y:S02]  /*6a40*/  SHF.L.U32 R87, R75, 0x2, RZ ;  /* 0x000000024b577819 */ /* 0x000fe400000006ff */
[----:B------:R-:W-:Y:S02]  /*6a50*/  ISETP.NE.AND P0, PT, R76, RZ, PT ;  /* 0x000000ff4c00720c */ /* 0x000fe40003f05270 */
[----:B------:R-:W-:Y:S04]  /*6a60*/  IADD3 R83, PT, PT, R28, R87, RZ ;  /* 0x000000571c537210 */ /* 0x000fe80007ffe0ff */
[----:B------:R-:W-:Y:S03]  /*6a70*/  IADD3 R84, PT, PT, R74, R83, RZ ;  /* 0x000000534a547210 */ /* 0x000fe60007ffe0ff */
[----:B--2---:R-:W3:Y:S02]  /*6a80*/  LDTM.16dp128bit.x8 R4, tmem[UR4] ;  /* 0x00000004000479ee */ /* 0x004ee40008180000 */
[C---:B---3--:R-:W-:Y:S01]  /*6a90*/  FMUL R3, R24.reuse, R4 ;  /* 0x0000000418037220 */ /* 0x048fe20000400000 */
[C---:B------:R-:W-:Y:S01]  /*6aa0*/  FMUL R0, R24.reuse, R5 ;  /* 0x0000000518007220 */ /* 0x040fe20000400000 */
[C---:B------:R-:W-:Y:S01]  /*6ab0*/  FMUL R5, R24.reuse, R6 ;  /* 0x0000000618057220 */ /* 0x040fe20000400000 */
[----:B-1----:R-:W-:Y:S01]  /*6ac0*/  FMUL R2, R24, R7 ;  /* 0x0000000718027220 */ /* 0x002fe20000400000 */
[----:B------:R-:W-:Y:S01]  /*6ad0*/  FFMA R28, R26, R44, R3 ;  /* 0x0000002c1a1c7223 */ /* 0x000fe20000000003 */
[----:B------:R-:W-:Y:S01]  /*6ae0*/  FMUL R7, R24, R8 ;  /* 0x0000000818077220 */ /* 0x000fe20000400000 */
        /* <DEDUP_REMOVED lines=9> */
[----:B------:R1:W-:Y:S01]  /*6b80*/  STSM.16.M88.4 [R82+0x400], R28 ;  /* 0x0004001c52007844 */ /* 0x0003e20000000200 */
        /* <DEDUP_REMOVED lines=14> */
[C---:B------:R-:W-:Y:S01]  /*6c70*/  FFMA R40, R26.reuse, R56, R15 ;  /* 0x000000381a287223 */ /* 0x040fe2000000000f */
[C---:B------:R-:W-:Y:S01]  /*6c80*/  FFMA R41, R26.reuse, R57, R12 ;  /* 0x000000391a297223 */ /* 0x040fe2000000000c */
[C---:B------:R-:W-:Y:S01]  /*6c90*/  FFMA R42, R26.reuse, R58, R17 ;  /* 0x0000003a1a2a7223 */ /* 0x040fe20000000011 */
[----:B------:R1:W-:Y:S01]  /*6ca0*/  STSM.16.M88.4 [R83], R36 ;  /* 0x0000002453007844 */ /* 0x0003e20000000200 */
[----:B------:R-:W-:Y:S05]  /*6cb0*/  FFMA R43, R26, R59, R14 ;  /* 0x0000003b1a2b7223 */ /* 0x000fea000000000e */
[----:B------:R1:W-:Y:S01]  /*6cc0*/  STSM.16.M88.4 [R84], R40 ;  /* 0x0000002854007844 */ /* 0x0003e20000000200 */
[----:B------:R-:W-:Y:S01]  /*6cd0*/  @!PT LDS RZ, [RZ] ;  /* 0x00000000fffff984 */ /* 0x000fe20000000800 */
[----:B------:R-:W-:Y:S01]  /*6ce0*/  @!PT LDS RZ, [RZ] ;  /* 0x00000000fffff984 */ /* 0x000fe20000000800 */
[----:B------:R-:W-:Y:S01]  /*6cf0*/  @!PT LDS RZ, [RZ] ;  /* 0x00000000fffff984 */ /* 0x000fe20000000800 */
[----:B------:R-:W-:Y:S01]  /*6d00*/  @!PT LDS RZ, [RZ] ;  /* 0x00000000fffff984 */ /* 0x000fe20000000800 */
[----:B------:R2:W-:Y:S06]  /*6d10*/  MEMBAR.ALL.CTA ;  /* 0x0000000000007992 */ /* 0x0005ec0000008000 */
[----:B--2---:R-:W2:Y:S02]  /*6d20*/  FENCE.VIEW.ASYNC.S ;  /* 0x00000000000073c6 */ /* 0x004ea40000000000 */
[----:B--2---:R-:W-:Y:S06]  /*6d30*/  BAR.SYNC.DEFER_BLOCKING 0x1, 0x80 ;  /* 0x0042000000007b1d */ /* 0x004fec0000010000 */
[----:B------:R-:W-:Y:S05]  /*6d40*/  @P0 BRA `(.L_x_110) ;  /* 0x0000000000280947 */ /* 0x000fea0003800000 */
[----:B------:R-:W-:Y:S01]  /*6d50*/  UIADD3 UR4, UPT, UPT, UR43, 0x400, URZ ;  /* 0x000004002b047890 */ /* 0x000fe2000fffe0ff */
[----:B------:R-:W-:Y:S05]  /*6d60*/  UMOV UR51, UR36 ;  /* 0x0000002400337c82 */ /* 0x000fea0008000000 */
[----:B------:R-:W-:Y:S01]  /*6d70*/  MOV R69, UR4 ;  /* 0x0000000400457c02 */ /* 0x000fe20008000f00 */
[----:B------:R-:W-:Y:S03]  /*6d80*/  UIADD3 UR4, UP0, UPT, UR54, 0x680, URZ ;  /* 0x0000068036047890 */ /* 0x000fe6000ff1e0ff */
[----:B------:R-:W-:Y:S01]  /*6d90*/  R2UR UR48, R69 ;  /* 0x00000000453072ca */ /* 0x000fe200000e0000 */
[----:B------:R-:W-:Y:S11]  /*6da0*/  UIADD3.X UR5, UPT, UPT, URZ, UR55, URZ, UP0, !UPT ;  /* 0x00000037ff057290 */ /* 0x000ff600087fe4ff */
[----:B------:R-:W-:Y:S01]  /*6db0*/  @!UPT UIADD3 URZ, UPT, UPT, URZ, URZ, URZ ;  /* 0x000000fffffff290 */ /* 0x000fe2000fffe0ff */
[----:B------:R2:W-:Y:S01]  /*6dc0*/  UTMASTG.3D [UR48], [UR4] ;  /* 0x00000030040073b5 */ /* 0x0005e20008010000 */
[----:B------:R0:W-:Y:S01]  /*6dd0*/  UTMACMDFLUSH ;  /* 0x00000000000079b7 */ /* 0x0001e20000000000 */
[----:B--2---:R-:W-:Y:S04]  /*6de0*/  DEPBAR.LE SB0, 0x1 ;  /* 0x000080400000791a */ /* 0x004fe80000000000 */
.L_x_110:
[----:B------:R-:W-:Y:S05]  /*6df0*/  BSYNC.RECONVERGENT B0 ;  /* 0x0000000000007941 */ /* 0x000fea0003800200 */
.L_x_109:
[----:B------:R-:W-:Y:S01]  /*6e00*/  BAR.SYNC.DEFER_BLOCKING 0x1, 0x80 ;  /* 0x0042000000007b1d */ /* 0x000fe20000010000 */
[----:B------:R-:W-:Y:S01]  /*6e10*/  ISETP.NE.AND P1, PT, R80, RZ, PT ;  /* 0x000000ff5000720c */ /* 0x000fe20003f25270 */
[----:B------:R-:W-:Y:S01]  /*6e20*/  UISETP.NE.AND UP0, UPT, UR52, URZ, UPT ;  /* 0x000000ff3400728c */ /* 0x000fe2000bf05270 */
[----:B------:R-:W-:Y:S11]  /*6e30*/  LEA R3, R88, UR43, 0x3 ;  /* 0x0000002b58037c11 */ /* 0x000ff6000f8e18ff */
[----:B------:R-:W-:Y:S01]  /*6e40*/  @P1 SHF.L.U32 R4, RZ, 0x1f, RZ ;  /* 0x0000001fff041819 */ /* 0x000fe200000006ff */
[----:B------:R-:W-:Y:S06]  /*6e50*/  BRA.U !UP0, `(.L_x_111) ;  /* 0x0000000108247547 */ /* 0x000fec000b800000 */
[----:B------:R-:W2:Y:S01]  /*6e60*/  S2R R0, SR_CgaCtaId ;  /* 0x0000000000007919 */ /* 0x000ea20000008800 */
[----:B------:R-:W-:Y:S01]  /*6e70*/  IMAD.U32 R2, RZ, RZ, UR47 ;  /* 0x0000002fff027e24 */ /* 0x000fe2000f8e00ff */
[----:B------:R-:W-:Y:S04]  /*6e80*/  UIADD3 UR4, UPT, UPT, UR47, 0x1, URZ ;  /* 0x000000012f047890 */ /* 0x000fe8000fffe0ff */
[----:B------:R-:W-:Y:S01]  /*6e90*/  @P1 LEA R2, R2, UR43, 0x3 ;  /* 0x0000002b02021c11 */ /* 0x000fe2000f8e18ff */
[----:B------:R-:W-:Y:S04]  /*6ea0*/  UISETP.NE.AND UP0, UPT, UR4, 0x4, UPT ;  /* 0x000000040400788c */ /* 0x000fe8000bf05270 */
[----:B------:R-:W-:Y:S01]  /*6eb0*/  @P1 VIADD R5, R2, 0x60 ;  /* 0x0000006002051836 */ /* 0x000fe20000000000 */
[----:B------:R-:W-:Y:S04]  /*6ec0*/  USEL UR47, UR4, URZ, UP0 ;  /* 0x000000ff042f7287 */ /* 0x000fe80008000000 */
[----:B--2---:R-:W-:Y:S04]  /*6ed0*/  @P1 PRMT R0, R0, 0x654, R5 ;  /* 0x0000065400001816 */ /* 0x004fe80000000005 */
[----:B------:R2:W-:Y:S04]  /*6ee0*/  @P1 SYNCS.ARRIVE.TRANS64.RED.A1T0 RZ, [R0+URZ], RZ ;  /* 0x000000ff00ff19a7 */ /* 0x0005e800081004ff */
.L_x_111:
[----:B------:R-:W3:Y:S01]  /*6ef0*/  @P1 SYNCS.PHASECHK.TRANS64.TRYWAIT P0, [R3+URZ+0x40], R4 ;  /* 0x00004004030015a7 */ /* 0x000ee200080011ff */
[----:B------:R-:W-:Y:S01]  /*6f00*/  BSSY B1, `(.L_x_112) ;  /* 0x0000017000017945 */ /* 0x000fe20003800000 */
[----:B---3--:R-:W-:Y:S03]  /*6f10*/  @P1 SEL R90, RZ, 0x1, !P0 ;  /* 0x00000001ff5a1807 */ /* 0x008fe60004000000 */
[----:B------:R-:W-:Y:S05]  /*6f20*/  @!P1 BRA `(.L_x_113) ;  /* 0x0000000000509947 */ /* 0x000fea0003800000 */
[----:B------:R-:W-:Y:S01]  /*6f30*/  ISETP.NE.AND P1, PT, R91, RZ, PT ;  /* 0x000000ff5b00720c */ /* 0x000fe20003f25270 */
[----:B------:R-:W-:Y:S01]  /*6f40*/  BSSY B0, `(.L_x_114) ;  /* 0x000000a000007945 */ /* 0x000fe20003800000 */
[----:B------:R-:W-:Y:S11]  /*6f50*/  ISETP.NE.AND P0, PT, R90, RZ, PT ;  /* 0x000000ff5a00720c */ /* 0x000ff60003f05270 */
[----:B------:R-:W-:Y:S04]  /*6f60*/  @P1 IMAD R4, R88, 0x2000, R89 ;  /* 0x0000200058041824 */ /* 0x000fe800078e0259 */
[----:B------:R-:W-:Y:S05]  /*6f70*/  @P1 VIADD R2, R4, UR43 ;  /* 0x0000002b04021c36 */ /* 0x000fea0008000000 */
[----:B------:R-:W-:Y:S01]  /*6f80*/  @P1 IADD3 R5, PT, PT, R87, R2, RZ ;  /* 0x0000000257051210 */ /* 0x000fe20007ffe0ff */
[----:B------:R-:W-:Y:S01]  /*6f90*/  @P1 IMAD.IADD R2, R74, 0x1, R2 ;  /* 0x000000014a021824 */ /* 0x000fe200078e0202 */
[----:B------:R-:W-:Y:S06]  /*6fa0*/  @P0 BRA `(.L_x_115) ;  /* 0x00000000000c0947 */ /* 0x000fec0003800000 */
[----:B--2---:R-:W-:Y:S04]  /*6fb0*/  SHF.L.U32 R0, RZ, 0x1f, RZ ;  /* 0x0000001fff007819 */ /* 0x004fe800000006ff */
[----:B------:R-:W2:Y:S02]  /*6fc0*/  SYNCS.PHASECHK.TRANS64.TRYWAIT P0, [R3+URZ+0x40], R0 ;  /* 0x00004000030075a7 */ /* 0x000ea400080011ff */
[----:B--2---:R-:W-:Y:S05]  /*6fd0*/  @!P0 BRA `(.L_x_116) ;  /* 0x0000004000d48947 */ /* 0x004fea0003800000 */
.L_x_115:
[----:B------:R-:W-:Y:S05]  /*6fe0*/  BSYNC B0 ;  /* 0x0000000000007941 */ /* 0x000fea0003800000 */
.L_x_114:
[----:B------:R-:W-:Y:S02]  /*6ff0*/  ISETP.NE.AND P0, PT, R91, RZ, PT ;  /* 0x000000ff5b00720c */ /* 0x000fe40003f05270 */
[----:B------:R-:W-:Y:S11]  /*7000*/  IADD3 R88, PT, PT, R88, 0x1, RZ ;  /* 0x0000000158587810 */ /* 0x000ff60007ffe0ff */
[----:B--2---:R-:W-:Y:S01]  /*7010*/  @P0 IMAD.IADD R0, R74, 0x1, R5 ;  /* 0x000000014a000824 */ /* 0x004fe200078e0205 */
[----:B------:R-:W-:Y:S05]  /*7020*/  @P0 WARPSYNC.ALL ;  /* 0x0000000000000948 */ /* 0x000fea0003800000 */
[----:B------:R3:W4:Y:S04]  /*7030*/  @P0 LDSM.16.M88.4 R44, [R4+UR43+0x400] ;  /* 0x0004002b042c083b */ /* 0x0007280008000200 */
[----:B------:R3:W2:Y:S04]  /*7040*/  @P0 LDSM.16.M88.4 R48, [R2+0x400] ;  /* 0x000400000230083b */ /* 0x0006a80000000200 */
[----:B------:R3:W1:Y:S04]  /*7050*/  @P0 LDSM.16.M88.4 R52, [R5+0x400] ;  /* 0x000400000534083b */ /* 0x0006680000000200 */
[----:B------:R3:W1:Y:S02]  /*7060*/  @P0 LDSM.16.M88.4 R56, [R0+0x400] ;  /* 0x000400000038083b */ /* 0x0006640000000200 */
.L_x_113:
[----:B------:R-:W-:Y:S05]  /*7070*/  BSYNC B1 ;  /* 0x0000000000017941 */ /* 0x000fea0003800000 */
.L_x_112:
[----:B--23--:R-:W-:Y:S05]  /*7080*/  VIADD R0, R25, 0x20 ;  /* 0x0000002019007836 */ /* 0x00cfea0000000000 */
[----:B------:R-:W-:Y:S04]  /*7090*/  SHF.R.U32.HI R0, RZ, 0x15, R0 ;  /* 0x00000015ff007819 */ /* 0x000fe80000011600 */
[----:B------:R-:W-:Y:S11]  /*70a0*/  LOP3.LUT P0, RZ, R0, 0x3, R65, 0x48, !PT ;  /* 0x0000000300ff7812 */ /* 0x000ff60007804841 */
[----:B------:R-:W-:Y:S02]  /*70b0*/  @!UPT UIADD3 URZ, UPT, UPT, URZ, URZ, URZ ;  /* 0x000000fffffff290 */ /* 0x000fe4000fffe0ff */
[----:B------:R-:W-:Y:S05]  /*70c0*/  @!P0 BRA `(.L_x_117) ;  /* 0x0000000000408947 */ /* 0x000fea0003800000 */
[----:B------:R-:W2:Y:S01]  /*70d0*/  LDCU.64 UR8, c[0x4][0x70] ;  /* 0x01000e00ff0877ac */ /* 0x000ea20008000a00 */
[----:B------:R-:W-:Y:S01]  /*70e0*/  MOV R3, 0x0 ;  /* 0x0000000000037802 */ /* 0x000fe20000000f00 */
[----:B------:R-:W-:Y:S02]  /*70f0*/  HFMA2 R12, -RZ, RZ, 0, 5.9604644775390625e-08 ;  /* 0x00000001ff0c7431 */ /* 0x000fe400000001ff */
[----:B------:R-:W-:Y:S02]  /*7100*/  IMAD.MOV.U32 R8, RZ, RZ, 0x192 ;  /* 0x00000192ff087424 */ /* 0x000fe400078e00ff */
[----:B------:R-:W-:Y:S01]  /*7110*/  IMAD.MOV.U32 R13, RZ, RZ, RZ ;  /* 0x000000ffff0d7224 */ /* 0x000fe200078e00ff */
[----:B------:R-:W3:Y:S01]  /*7120*/  LDCU.64 UR6, c[0x4][0x78] ;  /* 0x01000f00ff0677ac */ /* 0x000ee20008000a00 */
[----:B------:R-:W1:Y:S01]  /*7130*/  LDC.64 R2, c[0x4][R3] ;  /* 0x0100000003027b82 */ /* 0x000e620000000a00 */
[----:B------:R-:W5:Y:S01]  /*7140*/  LDCU.64 UR4, c[0x4][0x10] ;  /* 0x01000200ff0477ac */ /* 0x000f620008000a00 */
[----:B--2---:R-:W-:Y:S01]  /*7150*/  MOV R5, UR9 ;  /* 0x0000000900057c02 */ /* 0x004fe20008000f00 */
[----:B------:R-:W-:Y:S01]  /*7160*/  IMAD.U32 R4, RZ, RZ, UR8 ;  /* 0x00000008ff047e24 */ /* 0x000fe2000f8e00ff */
[----:B---3--:R-:W-:Y:S01]  /*7170*/  MOV R7, UR7 ;  /* 0x0000000700077c02 */ /* 0x008fe20008000f00 */
[----:B------:R-:W-:Y:S01]  /*7180*/  IMAD.U32 R6, RZ, RZ, UR6 ;  /* 0x00000006ff067e24 */ /* 0x000fe2000f8e00ff */
[----:B-----5:R-:W-:Y:S01]  /*7190*/  MOV R11, UR5 ;  /* 0x00000005000b7c02 */ /* 0x020fe20008000f00 */
[----:B------:R-:W-:Y:S02]  /*71a0*/  IMAD.U32 R10, RZ, RZ, UR4 ;  /* 0x00000004ff0a7e24 */ /* 0x000fe4000f8e00ff */
[----:B------:R-:W-:Y:S07]  /*71b0*/  LEPC R20, `(.L_x_117) ;  /* 0x000000001014794e */ /* 0x000fee0000000000 */
[----:B-1--4-:R-:W-:Y:S05]  /*71c0*/  CALL.ABS.NOINC R2 ;  /* 0x0000000002007343 */ /* 0x012fea0003c00000 */
.L_x_117:
[----:B------:R-:W2:Y:S01]  /*71d0*/  S2R R86, SR_CgaCtaId ;  /* 0x0000000000567919 */ /* 0x000ea20000008800 */
[----:B------:R-:W-:Y:S05]  /*71e0*/  WARPSYNC.ALL ;  /* 0x0000000000007948 */ /* 0x000fea0003800000 */
[----:B------:R-:W-:Y:S01]  /*71f0*/  R2UR UR4, R25 ;  /* 0x00000000190472ca */ /* 0x000fe200000e0000 */
[----:B------:R-:W-:Y:S01]  /*7200*/  BSSY.RECONVERGENT B0, `(.L_x_118) ;  /* 0x000003f000007945 */ /* 0x000fe20003800200 */
[----:B------:R-:W-:Y:S02]  /*7210*/  ISETP.NE.AND P6, PT, R80, RZ, PT ;  /* 0x000000ff5000720c */ /* 0x000fe40003fc5270 */
[----:B------:R-:W-:Y:S02]  /*7220*/  ISETP.NE.AND P0, PT, R76, RZ, PT ;  /* 0x000000ff4c00720c */ /* 0x000fe40003f05270 */
[----:B------:R-:W-:Y:S07]  /*7230*/  MOV R20, UR47 ;  /* 0x0000002f00147c02 */ /* 0x000fee0008000f00 */
[----:B------:R-:W3:Y:S02]  /*7240*/  LDTM.16dp128bit.x8 R4, tmem[UR4+0x20] ;  /* 0x00002004000479ee */ /* 0x000ee40008180000 */
[----:B------:R-:W-:Y:S02]  /*7250*/  @P6 LEA R20, R20, UR43, 0x3 ;  /* 0x0000002b14146c11 */ /* 0x000fe4000f8e18ff */
[----:B------:R-:W-:Y:S02]  /*7260*/  @P6 SHF.L.U32 R93, RZ, 0x1f, RZ ;  /* 0x0000001fff5d6819 */ /* 0x000fe400000006ff */
[----:B------:R-:W-:Y:S02]  /*7270*/  @P6 IADD3 R21, PT, PT, R20, 0x60, RZ ;  /* 0x0000006014156810 */ /* 0x000fe40007ffe0ff */
[----:B------:R-:W-:Y:S01]  /*7280*/  LEA R20, R88, UR43, 0x3 ;  /* 0x0000002b58147c11 */ /* 0x000fe2000f8e18ff */
[C---:B---3--:R-:W-:Y:S01]  /*7290*/  FMUL R3, R24.reuse, R4 ;  /* 0x0000000418037220 */ /* 0x048fe20000400000 */
[C---:B------:R-:W-:Y:S01]  /*72a0*/  FMUL R0, R24.reuse, R5 ;  /* 0x0000000518007220 */ /* 0x040fe20000400000 */
[C---:B------:R-:W-:Y:S01]  /*72b0*/  FMUL R5, R24.reuse, R6 ;  /* 0x0000000618057220 */ /* 0x040fe20000400000 */
[----:B------:R-:W-:Y:S01]  /*72c0*/  FMUL R2, R24, R7 ;  /* 0x0000000718027220 */ /* 0x000fe20000400000 */
[----:B-1--4-:R-:W-:Y:S01]  /*72d0*/  FFMA R28, R26, R44, R3 ;  /* 0x0000002c1a1c7223 */ /* 0x012fe20000000003 */
        /* <DEDUP_REMOVED lines=28> */
[----:B------:R1:W-:Y:S01]  /*74a0*/  STSM.16.M88.4 [R83+0x2000], R36 ;  /* 0x0020002453007844 */ /* 0x0003e20000000200 */
[----:B------:R-:W-:Y:S01]  /*74b0*/  FFMA R43, R26, R59, R2 ;  /* 0x0000003b1a2b7223 */ /* 0x000fe20000000002 */
[----:B--2---:R-:W-:Y:S04]  /*74c0*/  @P6 PRMT R21, R86, 0x654, R21 ;  /* 0x0000065456156816 */ /* 0x004fe80000000015 */
[----:B------:R1:W-:Y:S01]  /*74d0*/  STSM.16.M88.4 [R84+0x2000], R40 ;  /* 0x0020002854007844 */ /* 0x0003e20000000200 */
        /* <DEDUP_REMOVED lines=8> */
[----:B------:R-:W-:Y:S02]  /*7560*/  UIADD3 UR4, UP0, UPT, UR54, 0x680, URZ ;  /* 0x0000068036047890 */ /* 0x000fe4000ff1e0ff */
[----:B------:R-:W-:Y:S02]  /*7570*/  UIADD3 UR9, UPT, UPT, UR49, 0x20, URZ ;  /* 0x0000002031097890 */ /* 0x000fe4000fffe0ff */
[----:B------:R-:W-:Y:S02]  /*7580*/  UIADD3 UR8, UPT, UPT, UR43, 0x2400, URZ ;  /* 0x000024002b087890 */ /* 0x000fe4000fffe0ff */
[----:B------:R-:W-:Y:S01]  /*7590*/  UIADD3.X UR5, UPT, UPT, URZ, UR55, URZ, UP0, !UPT ;  /* 0x00000037ff057290 */ /* 0x000fe200087fe4ff */
[----:B------:R-:W-:Y:S01]  /*75a0*/  UMOV UR10, UR50 ;  /* 0x00000032000a7c82 */ /* 0x000fe20008000000 */
[----:B------:R-:W-:Y:S07]  /*75b0*/  UMOV UR11, UR36 ;  /* 0x00000024000b7c82 */ /* 0x000fee0008000000 */
[----:B------:R2:W-:Y:S01]  /*75c0*/  UTMASTG.3D [UR8], [UR4] ;  /* 0x00000008040073b5 */ /* 0x0005e20008010000 */
[----:B------:R0:W-:Y:S01]  /*75d0*/  UTMACMDFLUSH ;  /* 0x00000000000079b7 */ /* 0x0001e20000000000 */
[----:B--2---:R-:W-:Y:S04]  /*75e0*/  DEPBAR.LE SB0, 0x1 ;  /* 0x000080400000791a */ /* 0x004fe80000000000 */
.L_x_119:
[----:B------:R-:W-:Y:S05]  /*75f0*/  BSYNC.RECONVERGENT B0 ;  /* 0x0000000000007941 */ /* 0x000fea0003800200 */
.L_x_118:
[----:B------:R-:W-:Y:S01]  /*7600*/  BAR.SYNC.DEFER_BLOCKING 0x1, 0x80 ;  /* 0x0042000000007b1d */ /* 0x000fe20000010000 */
[----:B------:R-:W-:Y:S04]  /*7610*/  UIADD3 UR4, UPT, UPT, UR47, 0x1, URZ ;  /* 0x000000012f047890 */ /* 0x000fe8000fffe0ff */
[----:B------:R-:W-:Y:S04]  /*7620*/  UISETP.NE.AND UP0, UPT, UR4, 0x4, UPT ;  /* 0x000000040400788c */ /* 0x000fe8000bf05270 */
[----:B------:R-:W-:Y:S01]  /*7630*/  USEL UR46, UR4, URZ, UP0 ;  /* 0x000000ff042e7287 */ /* 0x000fe20008000000 */
[----:B------:R2:W-:Y:S01]  /*7640*/  @P6 SYNCS.ARRIVE.TRANS64.RED.A1T0 RZ, [R21+URZ], RZ ;  /* 0x000000ff15ff69a7 */ /* 0x0005e200081004ff */
[----:B------:R-:W-:Y:S01]  /*7650*/  BSSY B1, `(.L_x_120) ;  /* 0x0000018000017945 */ /* 0x000fe20003800000 */
[----:B------:R-:W3:Y:S02]  /*7660*/  @P6 SYNCS.PHASECHK.TRANS64.TRYWAIT P0, [R20+URZ+0x40], R93 ;  /* 0x0000405d140065a7 */ /* 0x000ee400080011ff */
[----:B---3--:R-:W-:Y:S01]  /*7670*/  @P6 SEL R90, RZ, 0x1, !P0 ;  /* 0x00000001ff5a6807 */ /* 0x008fe20004000000 */
[----:B--2---:R-:W-:Y:S06]  /*7680*/  @!P6 BRA `(.L_x_121) ;  /* 0x000000000050e947 */ /* 0x004fec0003800000 */
        /* <DEDUP_REMOVED lines=8> */
[----:B------:R-:W-:Y:S04]  /*7710*/  SHF.L.U32 R5, RZ, 0x1f, RZ ;  /* 0x0000001fff057819 */ /* 0x000fe800000006ff */
[----:B------:R-:W2:Y:S02]  /*7720*/  SYNCS.PHASECHK.TRANS64.TRYWAIT P0, [R20+URZ+0x40], R5 ;  /* 0x00004005140075a7 */ /* 0x000ea400080011ff */
[----:B--2---:R-:W-:Y:S05]  /*7730*/  @!P0 BRA `(.L_x_124) ;  /* 0x0000003c00108947 */ /* 0x004fea0003800000 */
.L_x_123:
[----:B------:R-:W-:Y:S05]  /*7740*/  BSYNC B0 ;  /* 0x0000000000007941 */ /* 0x000fea0003800000 */
.L_x_122:
[----:B------:R-:W-:Y:S02]  /*7750*/  ISETP.NE.AND P0, PT, R91, RZ, PT ;  /* 0x000000ff5b00720c */ /* 0x000fe40003f05270 */
[----:B------:R-:W-:Y:S11]  /*7760*/  IADD3 R88, PT, PT, R88, 0x1, RZ ;  /* 0x0000000158587810 */ /* 0x000ff60007ffe0ff */
[----:B------:R-:W-:Y:S01]  /*7770*/  @P0 IMAD.IADD R4, R74, 0x1, R3 ;  /* 0x000000014a040824 */ /* 0x000fe200078e0203 */
[----:B------:R-:W-:Y:S05]  /*7780*/  @P0 WARPSYNC.ALL ;  /* 0x0000000000000948 */ /* 0x000fea0003800000 */
[----:B------:R3:W4:Y:S04]  /*7790*/  @P0 LDSM.16.M88.4 R44, [R2+UR43+0x400] ;  /* 0x0004002b022c083b */ /* 0x0007280008000200 */
[----:B------:R3:W1:Y:S04]  /*77a0*/  @P0 LDSM.16.M88.4 R48, [R0+0x400] ;  /* 0x000400000030083b */ /* 0x0006680000000200 */
[----:B------:R3:W1:Y:S04]  /*77b0*/  @P0 LDSM.16.M88.4 R52, [R3+0x400] ;  /* 0x000400000334083b */ /* 0x0006680000000200 */
[----:B------:R3:W1:Y:S02]  /*77c0*/  @P0 LDSM.16.M88.4 R56, [R4+0x400] ;  /* 0x000400000438083b */ /* 0x0006640000000200 */
.L_x_121:
[----:B------:R-:W-:Y:S05]  /*77d0*/  BSYNC B1 ;  /* 0x0000000000017941 */ /* 0x000fea0003800000 */
.L_x_120:
[----:B---3--:R-:W-:Y:S05]  /*77e0*/  VIADD R0, R25, 0x40 ;  /* 0x0000004019007836 */ /* 0x008fea0000000000 */
        /* <DEDUP_REMOVED lines=20> */
.L_x_125:
[----:B------:R-:W-:Y:S05]  /*7930*/  WARPSYNC.ALL ;  /* 0x0000000000007948 */ /* 0x000fea0003800000 */
[----:B------:R-:W-:Y:S01]  /*7940*/  R2UR UR4, R25 ;  /* 0x00000000190472ca */ /* 0x000fe200000e0000 */
[----:B------:R-:W-:Y:S01]  /*7950*/  BSSY.RECONVERGENT B0, `(.L_x_126) ;  /* 0x000003f000007945 */ /* 0x000fe20003800200 */
[----:B------:R-:W-:Y:S02]  /*7960*/  ISETP.NE.AND P6, PT, R80, RZ, PT ;  /* 0x000000ff5000720c */ /* 0x000fe40003fc5270 */
[----:B------:R-:W-:Y:S02]  /*7970*/  ISETP.NE.AND P0, PT, R76, RZ, PT ;  /* 0x000000ff4c00720c */ /* 0x000fe40003f05270 */
[----:B--2---:R-:W-:Y:S07]  /*7980*/  MOV R20, UR46 ;  /* 0x0000002e00147c02 */ /* 0x004fee0008000f00 */
[----:B------:R-:W2:Y:S02]  /*7990*/  LDTM.16dp128bit.x8 R4, tmem[UR4+0x40] ;  /* 0x00004004000479ee */ /* 0x000ea40008180000 */
[----:B------:R-:W-:Y:S02]  /*79a0*/  @P6 LEA R20, R20, UR43, 0x3 ;  /* 0x0000002b14146c11 */ /* 0x000fe4000f8e18ff */
[----:B------:R-:W-:Y:S02]  /*79b0*/  @P6 SHF.L.U32 R93, RZ, 0x1f, RZ ;  /* 0x0000001fff5d6819 */ /* 0x000fe400000006ff */
[----:B------:R-:W-:Y:S02]  /*79c0*/  @P6 IADD3 R21, PT, PT, R20, 0x60, RZ ;  /* 0x0000006014156810 */ /* 0x000fe40007ffe0ff */
[----:B------:R-:W-:Y:S02]  /*79d0*/  LEA R20, R88, UR43, 0x3 ;  /* 0x0000002b58147c11 */ /* 0x000fe4000f8e18ff */
[----:B------:R-:W-:Y:S01]  /*79e0*/  @P6 PRMT R21, R86, 0x654, R21 ;  /* 0x0000065456156816 */ /* 0x000fe20000000015 */
[C---:B--2---:R-:W-:Y:S01]  /*79f0*/  FMUL R3, R24.reuse, R4 ;  /* 0x0000000418037220 */ /* 0x044fe20000400000 */
        /* <DEDUP_REMOVED lines=33> */
[----:B------:R-:W-:Y:S05]  /*7c10*/  FFMA R43, R26, R59, R2 ;  /* 0x0000003b1a2b7223 */ /* 0x000fea0000000002 */
        /* <DEDUP_REMOVED lines=18> */
.L_x_127:
[----:B------:R-:W-:Y:S05]  /*7d40*/  BSYNC.RECONVERGENT B0 ;  /* 0x0000000000007941 */ /* 0x000fea0003800200 */
.L_x_126:
[----:B------:R-:W-:Y:S01]  /*7d50*/  BAR.SYNC.DEFER_BLOCKING 0x1, 0x80 ;  /* 0x0042000000007b1d */ /* 0x000fe20000010000 */
[----:B------:R-:W-:Y:S01]  /*7d60*/  UIADD3 UR4, UPT, UPT, UR46, 0x1, URZ ;  /* 0x000000012e047890 */ /* 0x000fe2000fffe0ff */
[----:B------:R-:W-:Y:S03]  /*7d70*/  HFMA2 R92, -RZ, RZ, 0, 0 ;  /* 0x00000000ff5c7431 */ /* 0x000fe600000001ff */
        /* <DEDUP_REMOVED lines=18> */
.L_x_131:
[----:B------:R-:W-:Y:S05]  /*7ea0*/  BSYNC B0 ;  /* 0x0000000000007941 */ /* 0x000fea0003800000 */
.L_x_130:
[----:B------:R-:W-:Y:S01]  /*7eb0*/  ISETP.NE.AND P0, PT, R91, RZ, PT ;  /* 0x000000ff5b00720c */ /* 0x000fe20003f05270 */
[----:B------:R-:W-:Y:S11]  /*7ec0*/  VIADD R88, R88, 0x1 ;  /* 0x0000000158587836 */ /* 0x000ff60000000000 */
[----:B------:R-:W-:Y:S01]  /*7ed0*/  @!UPT UIADD3 URZ, UPT, UPT, URZ, URZ, URZ ;  /* 0x000000fffffff290 */ /* 0x000fe2000fffe0ff */
[----:B------:R-:W-:Y:S01]  /*7ee0*/  @P0 IMAD.IADD R4, R74, 0x1, R3 ;  /* 0x000000014a040824 */ /* 0x000fe200078e0203 */
[----:B------:R-:W-:Y:S05]  /*7ef0*/  @P0 WARPSYNC.ALL ;  /* 0x0000000000000948 */ /* 0x000fea0003800000 */
[----:B------:R3:W4:Y:S04]  /*7f00*/  @P0 LDSM.16.M88.4 R44, [R2+UR43+0x400] ;  /* 0x0004002b022c083b */ /* 0x0007280008000200 */
[----:B------:R3:W1:Y:S04]  /*7f10*/  @P0 LDSM.16.M88.4 R48, [R0+0x400] ;  /* 0x000400000030083b */ /* 0x0006680000000200 */
[----:B------:R3:W1:Y:S04]  /*7f20*/  @P0 LDSM.16.M88.4 R52, [R3+0x400] ;  /* 0x000400000334083b */ /* 0x0006680000000200 */
[----:B------:R3:W1:Y:S01]  /*7f30*/  @P0 LDSM.16.M88.4 R56, [R4+0x400] ;  /* 0x000400000438083b */ /* 0x0006620000000200 */
[C---:B------:R-:W-:Y:S04]  /*7f40*/  ISETP.NE.AND P0, PT, R88.reuse, 0x4, PT ;  /* 0x000000045800780c */ /* 0x040fe80003f05270 */
[----:B------:R-:W-:Y:S02]  /*7f50*/  SEL R88, R88, RZ, P0 ;  /* 0x000000ff58587207 */ /* 0x000fe40000000000 */
[----:B------:R-:W-:Y:S02]  /*7f60*/  SEL R92, RZ, 0x1, P0 ;  /* 0x00000001ff5c7807 */ /* 0x000fe40000000000 */
.L_x_129:
[----:B------:R-:W-:Y:S05]  /*7f70*/  BSYNC B1 ;  /* 0x0000000000017941 */ /* 0x000fea0003800000 */
.L_x_128:
        /* <DEDUP_REMOVED lines=21> */
.L_x_133:
        /* <DEDUP_REMOVED lines=8> */
[----:B------:R-:W-:Y:S02]  /*8150*/  @P6 SHF.L.U32 R93, R92, 0x1f, RZ ;  /* 0x0000001f5c5d6819 */ /* 0x000fe400000006ff */
        /* <DEDUP_REMOVED lines=56> */
.L_x_135:
[----:B------:R-:W-:Y:S05]  /*84e0*/  BSYNC.RECONVERGENT B0 ;  /* 0x0000000000007941 */ /* 0x000fea0003800200 */
.L_x_134:
        /* <DEDUP_REMOVED lines=17> */
[----:B------:R-:W-:Y:S04]  /*8600*/  SHF.L.U32 R5, R92, 0x1f, RZ ;  /* 0x0000001f5c057819 */ /* 0x000fe800000006ff */
[----:B------:R-:W2:Y:S02]  /*8610*/  SYNCS.PHASECHK.TRANS64.TRYWAIT P0, [R20+URZ+0x40], R5 ;  /* 0x00004005140075a7 */ /* 0x000ea400080011ff */
[----:B--2---:R-:W-:Y:S05]  /*8620*/  @!P0 BRA `(.L_x_140) ;  /* 0x0000002c007c8947 */ /* 0x004fea0003800000 */
.L_x_139:
[----:B------:R-:W-:Y:S05]  /*8630*/  BSYNC B0 ;  /* 0x0000000000007941 */ /* 0x000fea0003800000 */
.L_x_138:
        /* <DEDUP_REMOVED lines=10> */
[----:B--2---:R-:W-:Y:S02]  /*86e0*/  SEL R5, RZ, 0x1, P0 ;  /* 0x00000001ff057807 */ /* 0x004fe40000000000 */
[----:B------:R-:W-:Y:S02]  /*86f0*/  SEL R88, R88, RZ, P0 ;  /* 0x000000ff58587207 */ /* 0x000fe40000000000 */
[----:B------:R-:W-:Y:S02]  /*8700*/  LOP3.LUT R92, R92, R5, RZ, 0x3c, !PT ;  /* 0x000000055c5c7212 */ /* 0x000fe400078e3cff */
.L_x_137:
[----:B------:R-:W-:Y:S05]  /*8710*/  BSYNC B1 ;  /* 0x0000000000017941 */ /* 0x000fea0003800000 */
.L_x_136:
        /* <DEDUP_REMOVED lines=21> */
.L_x_141:
[----:B------:R-:W-:Y:S05]  /*8870*/  WARPSYNC.ALL ;  /* 0x0000000000007948 */ /* 0x000fea0003800000 */
[----:B------:R-:W-:Y:S01]  /*8880*/  R2UR UR4, R25 ;  /* 0x00000000190472ca */ /* 0x000fe200000e0000 */
[----:B------:R-:W-:Y:S01]  /*8890*/  BSSY.RECONVERGENT B0, `(.L_x_142) ;  /* 0x0000042000007945 */ /* 0x000fe20003800200 */
[----:B------:R-:W-:Y:S02]  /*88a0*/  ISETP.NE.AND P6, PT, R80, RZ, PT ;  /* 0x000000ff5000720c */ /* 0x000fe40003fc5270 */
[----:B------:R-:W-:Y:S02]  /*88b0*/  ISETP.NE.AND P0, PT, R76, RZ, PT ;  /* 0x000000ff4c00720c */ /* 0x000fe40003f05270 */
[----:B------:R-:W-:Y:S07]  /*88c0*/  MOV R20, UR47 ;  /* 0x0000002f00147c02 */ /* 0x000fee0008000f00 */
        /* <DEDUP_REMOVED lines=50> */
[----:B------:R-:W-:Y:S02]  /*8bf0*/  UIADD3 UR4, UPT, UPT, UR43, 0x400, URZ ;  /* 0x000004002b047890 */ /* 0x000fe4000fffe0ff */
[----:B------:R-:W-:Y:S01]  /*8c00*/  UIADD3 UR9, UPT, UPT, UR49, 0x80, URZ ;  /* 0x0000008031097890 */ /* 0x000fe2000fffe0ff */
[----:B------:R-:W-:Y:S01]  /*8c10*/  UMOV UR10, UR50 ;  /* 0x00000032000a7c82 */ /* 0x000fe20008000000 */
[----:B------:R-:W-:Y:S02]  /*8c20*/  UMOV UR11, UR36 ;  /* 0x00000024000b7c82 */ /* 0x000fe40008000000 */
        /* <DEDUP_REMOVED lines=8> */
.L_x_143:
[----:B------:R-:W-:Y:S05]  /*8cb0*/  BSYNC.RECONVERGENT B0 ;  /* 0x0000000000007941 */ /* 0x000fea0003800200 */
.L_x_142:
        /* <DEDUP_REMOVED lines=20> */
.L_x_147:
[----:B------:R-:W-:Y:S05]  /*8e00*/  BSYNC B0 ;  /* 0x0000000000007941 */ /* 0x000fea0003800000 */
.L_x_146:
        /* <DEDUP_REMOVED lines=13> */
.L_x_145:
[----:B------:R-:W-:Y:S05]  /*8ee0*/  BSYNC B1 ;  /* 0x0000000000017941 */ /* 0x000fea0003800000 */
.L_x_144:
        /* <DEDUP_REMOVED lines=21> */
.L_x_149:
        /* <DEDUP_REMOVED lines=65> */
.L_x_151:
[----:B------:R-:W-:Y:S05]  /*9450*/  BSYNC.RECONVERGENT B0 ;  /* 0x0000000000007941 */ /* 0x000fea0003800200 */
.L_x_150:
        /* <DEDUP_REMOVED lines=20> */
.L_x_155:
[----:B------:R-:W-:Y:S05]  /*95a0*/  BSYNC B0 ;  /* 0x0000000000007941 */ /* 0x000fea0003800000 */
.L_x_154:
        /* <DEDUP_REMOVED lines=13> */
.L_x_153:
[----:B------:R-:W-:Y:S05]  /*9680*/  BSYNC B1 ;  /* 0x0000000000017941 */ /* 0x000fea0003800000 */
.L_x_152:
        /* <DEDUP_REMOVED lines=21> */
.L_x_157:
        /* <DEDUP_REMOVED lines=65> */
.L_x_159:
[----:B------:R-:W-:Y:S05]  /*9bf0*/  BSYNC.RECONVERGENT B0 ;  /* 0x0000000000007941 */ /* 0x000fea0003800200 */
.L_x_158:
        /* <DEDUP_REMOVED lines=20> */
.L_x_163:
[----:B------:R-:W-:Y:S05]  /*9d40*/  BSYNC B0 ;  /* 0x0000000000007941 */ /* 0x000fea0003800000 */
.L_x_162:
[----:B------:R-:W-:Y:S11]  /*9d50*/  ISETP.NE.AND P0, PT, R91, RZ, PT ;  /* 0x000000ff5b00720c */ /* 0x000ff60003f05270 */
[----:B------:R-:W-:Y:S02]  /*9d60*/  @!UPT UIADD3 URZ, UPT, UPT, URZ, URZ, URZ ;  /* 0x000000fffffff290 */ /* 0x000fe4000fffe0ff */
[----:B------:R-:W-:Y:S01]  /*9d70*/  @P0 IADD3 R2, PT, PT, R74, R87, RZ ;  /* 0x000000574a020210 */ /* 0x000fe20007ffe0ff */
[----:B------:R-:W-:Y:S05]  /*9d80*/  @P0 WARPSYNC.ALL ;  /* 0x0000000000000948 */ /* 0x000fea0003800000 */
[----:B------:R3:W4:Y:S04]  /*9d90*/  @P0 LDSM.16.M88.4 R44, [R88+UR43+0x400] ;  /* 0x0004002b582c083b */ /* 0x0007280008000200 */
[----:B------:R3:W1:Y:S04]  /*9da0*/  @P0 LDSM.16.M88.4 R48, [R0+0x400] ;  /* 0x000400000030083b */ /* 0x0006680000000200 */
[----:B------:R3:W1:Y:S04]  /*9db0*/  @P0 LDSM.16.M88.4 R52, [R87+0x400] ;  /* 0x000400005734083b */ /* 0x0006680000000200 */
[----:B------:R3:W1:Y:S02]  /*9dc0*/  @P0 LDSM.16.M88.4 R56, [R2+0x400] ;  /* 0x000400000238083b */ /* 0x0006640000000200 */
.L_x_161:
[----:B------:R-:W-:Y:S05]  /*9dd0*/  BSYNC B1 ;  /* 0x0000000000017941 */ /* 0x000fea0003800000 */
.L_x_160:
[----:B---3--:R-:W-:Y:S05]  /*9de0*/  VIADD R0, R25, 0xe0 ;  /* 0x000000e019007836 */ /* 0x008fea0000000000 */
[----:B------:R-:W-:Y:S04]  /*9df0*/  SHF.R.U32.HI R0, RZ, 0x15, R0 ;  /* 0x00000015ff007819 */ /* 0x000fe80000011600 */
[----:B------:R-:W-:Y:S11]  /*9e00*/  LOP3.LUT P0, RZ, R0, 0x3, R65, 0x48, !PT ;  /* 0x0000000300ff7812 */ /* 0x000ff60007804841 */
[----:B------:R-:W-:Y:S02]  /*9e10*/  @!UPT UIADD3 URZ, UPT, UPT, URZ, URZ, URZ ;  /* 0x000000fffffff290 */ /* 0x000fe4000fffe0ff */
[----:B------:R-:W-:Y:S05]  /*9e20*/  @!P0 BRA `(.L_x_165) ;  /* 0x0000000000408947 */ /* 0x000fea0003800000 */
[----:B------:R-:W3:Y:S01]  /*9e30*/  LDCU.64 UR8, c[0x4][0x70] ;  /* 0x01000e00ff0877ac */ /* 0x000ee20008000a00 */
[----:B--2---:R-:W-:Y:S01]  /*9e40*/  MOV R3, 0x0 ;  /* 0x0000000000037802 */ /* 0x004fe20000000f00 */
[----:B------:R-:W-:Y:S02]  /*9e50*/  HFMA2 R12, -RZ, RZ, 0, 5.9604644775390625e-08 ;  /* 0x00000001ff0c7431 */ /* 0x000fe400000001ff */
[----:B------:R-:W-:Y:S02]  /*9e60*/  IMAD.MOV.U32 R8, RZ, RZ, 0x192 ;  /* 0x00000192ff087424 */ /* 0x000fe400078e00ff */
[----:B------:R-:W-:Y:S01]  /*9e70*/  IMAD.MOV.U32 R13, RZ, RZ, RZ ;  /* 0x000000ffff0d7224 */ /* 0x000fe200078e00ff */
[----:B------:R-:W2:Y:S01]  /*9e80*/  LDCU.64 UR6, c[0x4][0x78] ;  /* 0x01000f00ff0677ac */ /* 0x000ea20008000a00 */
[----:B------:R-:W1:Y:S01]  /*9e90*/  LDC.64 R2, c[0x4][R3] ;  /* 0x0100000003027b82 */ /* 0x000e620000000a00 */
[----:B------:R-:W5:Y:S01]  /*9ea0*/  LDCU.64 UR4, c[0x4][0x10] ;  /* 0x01000200ff0477ac */ /* 0x000f620008000a00 */
[----:B---3--:R-:W-:Y:S01]  /*9eb0*/  MOV R5, UR9 ;  /* 0x0000000900057c02 */ /* 0x008fe20008000f00 */
[----:B------:R-:W-:Y:S01]  /*9ec0*/  IMAD.U32 R4, RZ, RZ, UR8 ;  /* 0x00000008ff047e24 */ /* 0x000fe2000f8e00ff */
[----:B--2---:R-:W-:Y:S01]  /*9ed0*/  MOV R7, UR7 ;  /* 0x0000000700077c02 */ /* 0x004fe20008000f00 */
[----:B------:R-:W-:Y:S01]  /*9ee0*/  IMAD.U32 R6, RZ, RZ, UR6 ;  /* 0x00000006ff067e24 */ /* 0x000fe2000f8e00ff */
[----:B-----5:R-:W-:Y:S01]  /*9ef0*/  MOV R11, UR5 ;  /* 0x00000005000b7c02 */ /* 0x020fe20008000f00 */
[----:B------:R-:W-:Y:S02]  /*9f00*/  IMAD.U32 R10, RZ, RZ, UR4 ;  /* 0x00000004ff0a7e24 */ /* 0x000fe4000f8e00ff */
[----:B------:R-:W-:Y:S07]  /*9f10*/  LEPC R20, `(.L_x_165) ;  /* 0x000000001014794e */ /* 0x000fee0000000000 */
[----:B-1--4-:R-:W-:Y:S05]  /*9f20*/  CALL.ABS.NOINC R2 ;  /* 0x0000000002007343 */ /* 0x012fea0003c00000 */
.L_x_165:
[----:B------:R-:W-:Y:S01]  /*9f30*/  ISETP.NE.AND P0, PT, R76, RZ, PT ;  /* 0x000000ff4c00720c */ /* 0x000fe20003f05270 */
[----:B------:R-:W-:Y:S05]  /*9f40*/  WARPSYNC.ALL ;  /* 0x0000000000007948 */ /* 0x000fea0003800000 */
[----:B------:R-:W-:Y:S01]  /*9f50*/  R2UR UR4, R25 ;  /* 0x00000000190472ca */ /* 0x000fe200000e0000 */
[----:B------:R-:W3:Y:S01]  /*9f60*/  S2UR UR5, SR_CgaCtaId ;  /* 0x00000000000579c3 */ /* 0x000ee20000008800 */
[----:B------:R-:W-:Y:S11]  /*9f70*/  BSSY.RECONVERGENT B0, `(.L_x_166) ;  /* 0x000003d000007945 */ /* 0x000ff60003800200 */
[----:B------:R-:W2:Y:S01]  /*9f80*/  LDTM.16dp128bit.x8 R4, tmem[UR4+0xe0] ;  /* 0x0000e004000479ee */ /* 0x000ea20008180000 */
[----:B------:R-:W-:Y:S01]  /*9f90*/  R2UR UR4, R85 ;  /* 0x00000000550472ca */ /* 0x000fe200000e0000 */
[----:B------:R-:W-:Y:S11]  /*9fa0*/  NOP ;  /* 0x0000000000007918 */ /* 0x000ff60000000000 */
[----:B------:R-:W-:Y:S01]  /*9fb0*/  @!UPT UIADD3 URZ, UPT, UPT, URZ, URZ, URZ ;  /* 0x000000fffffff290 */ /* 0x000fe2000fffe0ff */
[----:B------:R-:W-:Y:S01]  /*9fc0*/  UIADD3 UR4, UPT, UPT, UR4, 0xd0, URZ ;  /* 0x000000d004047890 */ /* 0x000fe2000fffe0ff */
[C---:B--2---:R-:W-:Y:S03]  /*9fd0*/  FMUL R3, R24.reuse, R4 ;  /* 0x0000000418037220 */ /* 0x044fe60000400000 */
[----:B---3--:R-:W-:Y:S01]  /*9fe0*/  UPRMT UR4, UR5, 0x654, UR4 ;  /* 0x0000065405047896 */ /* 0x008fe20008000004 */
[C---:B------:R-:W-:Y:S01]  /*9ff0*/  FMUL R0, R24.reuse, R5 ;  /* 0x0000000518007220 */ /* 0x040fe20000400000 */
[----:B------:R-:W-:Y:S01]  /*a000*/  FMUL R5, R24, R6 ;  /* 0x0000000618057220 */ /* 0x000fe20000400000 */
[----:B-1--4-:R-:W-:Y:S01]  /*a010*/  FFMA R28, R26, R44, R3 ;  /* 0x0000002c1a1c7223 */ /* 0x012fe20000000003 */
[C---:B------:R-:W-:Y:S01]  /*a020*/  FMUL R2, R24.reuse, R7 ;  /* 0x0000000718027220 */ /* 0x040fe20000400000 */
        /* <DEDUP_REMOVED lines=15> */
[----:B------:R-:W-:Y:S01]  /*a120*/  SYNCS.ARRIVE.TRANS64.RED.A1T0 RZ, [UR4], RZ ;  /* 0x000000ffffff79a7 */ /* 0x000fe20008100404 */
[----:B------:R1:W-:Y:S01]  /*a130*/  STSM.16.M88.4 [R82+0x6400], R28 ;  /* 0x0064001c52007844 */ /* 0x0003e20000000200 */
        /* <DEDUP_REMOVED lines=32> */
.L_x_167:
[----:B------:R-:W-:Y:S05]  /*a340*/  BSYNC.RECONVERGENT B0 ;  /* 0x0000000000007941 */ /* 0x000fea0003800200 */
.L_x_166:
[----:B------:R-:W-:Y:S01]  /*a350*/  BAR.SYNC.DEFER_BLOCKING 0x1, 0x80 ;  /* 0x0042000000007b1d */ /* 0x000fe20000010000 */
[----:B------:R-:W-:Y:S01]  /*a360*/  UISETP.NE.AND UP0, UPT, UR52, -0x8, UPT ;  /* 0xfffffff83400788c */ /* 0x000fe2000bf05270 */
[----:B------:R-:W-:Y:S08]  /*a370*/  IADD3 R0, PT, PT, R22, 0x1, RZ ;  /* 0x0000000116007810 */ /* 0x000ff00007ffe0ff */
[----:B------:R-:W-:Y:S05]  /*a380*/  BRA.U !UP0, `(.L_x_168) ;  /* 0x0000000108247547 */ /* 0x000fea000b800000 */
[----:B------:R-:W-:Y:S01]  /*a390*/  ISETP.NE.AND P0, PT, R80, RZ, PT ;  /* 0x000000ff5000720c */ /* 0x000fe20003f05270 */
[----:B------:R-:W-:Y:S01]  /*a3a0*/  IMAD.U32 R2, RZ, RZ, UR47 ;  /* 0x0000002fff027e24 */ /* 0x000fe2000f8e00ff */
[----:B------:R-:W-:Y:S04]  /*a3b0*/  UIADD3 UR4, UPT, UPT, UR47, 0x1, URZ ;  /* 0x000000012f047890 */ /* 0x000fe8000fffe0ff */
[----:B------:R-:W-:Y:S04]  /*a3c0*/  UISETP.NE.AND UP0, UPT, UR4, 0x4, UPT ;  /* 0x000000040400788c */ /* 0x000fe8000bf05270 */
[----:B------:R-:W-:Y:S03]  /*a3d0*/  USEL UR47, UR4, URZ, UP0 ;  /* 0x000000ff042f7287 */ /* 0x000fe60008000000 */
[----:B------:R-:W-:Y:S05]  /*a3e0*/  @P0 LEA R2, R2, UR43, 0x3 ;  /* 0x0000002b02020c11 */ /* 0x000fea000f8e18ff */
[----:B------:R-:W-:Y:S05]  /*a3f0*/  @P0 VIADD R3, R2, 0x60 ;  /* 0x0000006002030836 */ /* 0x000fea0000000000 */
[----:B------:R-:W-:Y:S04]  /*a400*/  @P0 PRMT R3, R86, 0x654, R3 ;  /* 0x0000065456030816 */ /* 0x000fe80000000003 */
[----:B------:R2:W-:Y:S03]  /*a410*/  @P0 SYNCS.ARRIVE.TRANS64.RED.A1T0 RZ, [R3+URZ], RZ ;  /* 0x000000ff03ff09a7 */ /* 0x0005e600081004ff */
.L_x_168:
[----:B------:R-:W-:Y:S01]  /*a420*/  R2UR UR6, R79 ;  /* 0x000000004f0672ca */ /* 0x000fe200000e0000 */
[----:B------:R-:W-:Y:S01]  /*a430*/  UIADD3 UR52, UPT, UPT, UR52, 0x8, URZ ;  /* 0x0000000834347890 */ /* 0x000fe2000fffe0ff */
[----:B------:R-:W-:Y:S01]  /*a440*/  R2UR UR5, R66 ;  /* 0x00000000420572ca */ /* 0x000fe200000e0000 */
[----:B------:R-:W-:Y:S01]  /*a450*/  UMOV UR36, UR63 ;  /* 0x0000003f00247c82 */ /* 0x000fe20008000000 */
[----:B------:R-:W-:Y:S02]  /*a460*/  R2UR UR4, R67 ;  /* 0x00000000430472ca */ /* 0x000fe400000e0000 */
[----:B------:R-:W-:Y:S02]  /*a470*/  ISETP.NE.AND P0, PT, R71, 0x2, PT ;  /* 0x000000024700780c */ /* 0x000fe40003f05270 */
[----:B------:R-:W-:Y:S02]  /*a480*/  ISETP.NE.AND P1, PT, R0, 0x4, PT ;  /* 0x000000040000780c */ /* 0x000fe40003f25270 */
[----:B--2---:R-:W-:Y:S02]  /*a490*/  SEL R3, RZ, 0x1, P0 ;  /* 0x00000001ff037807 */ /* 0x004fe40000000000 */
[----:B------:R-:W-:Y:S01]  /*a4a0*/  SEL R2, RZ, 0x1, P1 ;  /* 0x00000001ff027807 */ /* 0x000fe20000800000 */
[----:B------:R-:W-:Y:S01]  /*a4b0*/  UISETP.NE.AND UP0, UPT, UR6, URZ, UPT ;  /* 0x000000ff0600728c */ /* 0x000fe2000bf05270 */
[----:B------:R-:W-:Y:S01]  /*a4c0*/  LOP3.LUT R72, R72, R3, RZ, 0x3c, !PT ;  /* 0x0000000348487212 */ /* 0x000fe200078e3cff */
[----:B------:R-:W-:Y:S01]  /*a4d0*/  UIADD3 UR20, UPT, UPT, UR37, UR5, URZ ;  /* 0x0000000525147290 */ /* 0x000fe2000fffe0ff */
[----:B------:R-:W-:Y:S01]  /*a4e0*/  LOP3.LUT R73, R73, R2, RZ, 0x3c, !PT ;  /* 0x0000000249497212 */ /* 0x000fe200078e3cff */
[----:B------:R-:W-:Y:S01]  /*a4f0*/  UIADD3 UR16, UPT, UPT, UR38, UR4, URZ ;  /* 0x0000000426107290 */ /* 0x000fe2000fffe0ff */
[----:B------:R-:W-:Y:S02]  /*a500*/  SEL R71, R71, RZ, P0 ;  /* 0x000000ff47477207 */ /* 0x000fe40000000000 */
[----:B------:R-:W-:Y:S02]  /*a510*/  SEL R22, R0, RZ, P1 ;  /* 0x000000ff00167207 */ /* 0x000fe40000800000 */
[----:B------:R-:W-:Y:S07]  /*a520*/  BRA.U UP0, `(.L_x_169) ;  /* 0xffffffb100ec7547 */ /* 0x000fee000b83ffff */
[----:B------:R-:W-:-:S13]  /*a530*/  R2UR UR4, R68 ;  /* 0x00000000440472ca */ /* 0x000fda00000e0000 */
[----:B------:R-:W-:-:S09]  /*a540*/  UISETP.NE.AND UP0, UPT, UR4, URZ, UPT ;  /* 0x000000ff0400728c */ /* 0x000fd2000bf05270 */
[----:B------:R-:W-:Y:S05]  /*a550*/  BRA.U !UP0, `(.L_x_170) ;  /* 0x0000000108487547 */ /* 0x000fea000b800000 */
[----:B------:R-:W2:Y:S02]  /*a560*/  LDCU.64 UR4, c[0x0][0x890] ;  /* 0x00011200ff0477ac */ /* 0x000ea40008000a00 */
[----:B--2---:R-:W-:-:S04]  /*a570*/  UISETP.NE.U32.AND UP0, UPT, UR4, URZ, UPT ;  /* 0x000000ff0400728c */ /* 0x004fc8000bf05070 */
[----:B------:R-:W-:-:S09]  /*a580*/  UISETP.NE.AND.EX UP0, UPT, UR5, URZ, UPT, UP0 ;  /* 0x000000ff0500728c */ /* 0x000fd2000bf05300 */
[----:B------:R-:W-:Y:S05]  /*a590*/  BRA.U UP0, `(.L_x_171) ;  /* 0x00000001000c7547 */ /* 0x000fea000b800000 */
[----:B------:R-:W-:-:S13]  /*a5a0*/  FSETP.NEU.AND P0, PT, R26, RZ, PT ;  /* 0x000000ff1a00720b */ /* 0x000fda0003f0d000 */
[----:B------:R-:W-:Y:S05]  /*a5b0*/  @!P0 EXIT ;  /* 0x000000000000894d */ /* 0x000fea0003800000 */
[----:B------:R-:W-:Y:S05]  /*a5c0*/  BRA `(.L_x_170) ;  /* 0x00000000002c7947 */ /* 0x000fea0003800000 */
.L_x_171:
[----:B------:R-:W-:Y:S01]  /*a5d0*/  ISETP.NE.AND P0, PT, R70, RZ, PT ;  /* 0x000000ff4600720c */ /* 0x000fe20003f05270 */
[----:B------:R-:W-:-:S12]  /*a5e0*/  BSSY.RECONVERGENT B0, `(.L_x_170) ;  /* 0x0000009000007945 */ /* 0x000fd80003800200 */
[----:B------:R-:W-:Y:S05]  /*a5f0*/  @P0 BRA `(.L_x_172) ;  /* 0x0000000000140947 */ /* 0x000fea0003800000 */
[----:B------:R-:W2:Y:S02]  /*a600*/  LDCU.64 UR4, c[0x0][0x888] ;  /* 0x00011100ff0477ac */ /* 0x000ea40008000a00 */
[----:B--2---:R-:W-:-:S04]  /*a610*/  ISETP.NE.U32.AND P0, PT, RZ, UR4, PT ;  /* 0x00000004ff007c0c */ /* 0x004fc8000bf05070 */
[----:B------:R-:W-:-:S13]  /*a620*/  ISETP.NE.AND.EX P0, PT, RZ, UR5, PT, P0 ;  /* 0x00000005ff007c0c */ /* 0x000fda000bf05300 */
[----:B------:R-:W-:Y:S05]  /*a630*/  @!P0 EXIT ;  /* 0x000000000000894d */ /* 0x000fea0003800000 */
[----:B------:R-:W-:Y:S05]  /*a640*/  BRA `(.L_x_173) ;  /* 0x0000000000087947 */ /* 0x000fea0003800000 */
.L_x_172:
[----:B------:R-:W-:-:S13]  /*a650*/  FSETP.NEU.AND P0, PT, R26, RZ, PT ;  /* 0x000000ff1a00720b */ /* 0x000fda0003f0d000 */
[----:B------:R-:W-:Y:S05]  /*a660*/  @!P0 EXIT ;  /* 0x000000000000894d */ /* 0x000fea0003800000 */
.L_x_173:
[----:B------:R-:W-:Y:S05]  /*a670*/  BSYNC.RECONVERGENT B0 ;  /* 0x0000000000007941 */ /* 0x000fea0003800200 */
.L_x_170:
[----:B------:R-:W2:Y:S01]  /*a680*/  S2UR UR5, SR_CgaCtaId ;  /* 0x00000000000579c3 */ /* 0x000ea20000008800 */
[----:B------:R-:W-:Y:S01]  /*a690*/  ULEA UR4, UR47, UR43, 0x3 ;  /* 0x0000002b2f047291 */ /* 0x000fe2000f8e18ff */
[----:B------:R-:W-:-:S04]  /*a6a0*/  DEPBAR.LE SB0, 0x0 ;  /* 0x000080000000791a */ /* 0x000fc80000000000 */
[----:B------:R-:W-:-:S04]  /*a6b0*/  UIADD3 UR4, UPT, UPT, UR4, 0x60, URZ ;  /* 0x0000006004047890 */ /* 0x000fc8000fffe0ff */
[----:B--2---:R-:W-:-:S09]  /*a6c0*/  UPRMT UR4, UR5, 0x654, UR4 ;  /* 0x0000065405047896 */ /* 0x004fd20008000004 */
[----:B------:R-:W-:Y:S01]  /*a6d0*/  SYNCS.ARRIVE.TRANS64.RED.A1T0 RZ, [UR4], RZ ;  /* 0x000000ffffff79a7 */ /* 0x000fe20008100404 */
[----:B------:R-:W-:Y:S05]  /*a6e0*/  EXIT ;  /* 0x000000000000794d */ /* 0x000fea0003800000 */
.L_x_24:
[----:B--2---:R2:W3:Y:S02]  /*a6f0*/  SYNCS.PHASECHK.TRANS64.TRYWAIT P0, [R0+URZ+0x100], R3 ;  /* 0x00010003000075a7 */ /* 0x0044e400080011ff */
[----:B---3--:R-:W-:Y:S05]  /*a700*/  @!P0 NANOSLEEP.SYNCS 0x989680 ;  /* 0x009896800000895d */ /* 0x008fea0003900000 */
[----:B------:R-:W3:Y:S02]  /*a710*/  @!P0 SYNCS.PHASECHK.TRANS64 P0, [R0+URZ+0x100], R3 ;  /* 0x00010003000085a7 */ /* 0x000ee400080010ff */
[----:B---3--:R-:W-:Y:S05]  /*a720*/  @!P0 BRA `(.L_x_24) ;  /* 0xfffffffc00f08947 */ /* 0x008fea000383ffff */
[----:B------:R-:W-:Y:S05]  /*a730*/  BRA `(.L_x_174) ;  /* 0xffffff7000707947 */ /* 0x000fea000383ffff */
.L_x_27:
[----:B--2---:R-:W-:-:S07]  /*a740*/  MOV R0, UR33 ;  /* 0x0000002100007c02 */ /* 0x004fce0008000f00 */
.L_x_175:
[----:B--2---:R2:W3:Y:S02]  /*a750*/  SYNCS.PHASECHK.TRANS64.TRYWAIT P0, [R0+URZ+0x20], R3 ;  /* 0x00002003000075a7 */ /* 0x0044e400080011ff */
[----:B---3--:R-:W-:Y:S05]  /*a760*/  @!P0 NANOSLEEP.SYNCS 0x989680 ;  /* 0x009896800000895d */ /* 0x008fea0003900000 */
[----:B------:R-:W3:Y:S02]  /*a770*/  @!P0 SYNCS.PHASECHK.TRANS64 P0, [R0+URZ+0x20], R3 ;  /* 0x00002003000085a7 */ /* 0x000ee400080010ff */
[----:B---3--:R-:W-:Y:S05]  /*a780*/  @!P0 BRA `(.L_x_175) ;  /* 0xfffffffc00f08947 */ /* 0x008fea000383ffff */
[----:B------:R-:W-:Y:S05]  /*a790*/  BRA `(.L_x_26) ;  /* 0xffffff7000b07947 */ /* 0x000fea000383ffff */
.L_x_34:
[----:B-1----:R-:W-:-:S07]  /*a7a0*/  MOV R0, UR17 ;  /* 0x0000001100007c02 */ /* 0x002fce0008000f00 */
.L_x_176:
[----:B-1----:R1:W2:Y:S02]  /*a7b0*/  SYNCS.PHASECHK.TRANS64.TRYWAIT P0, [R0+URZ+0x20], R3 ;  /* 0x00002003000075a7 */ /* 0x0022a400080011ff */
[----:B--2---:R-:W-:Y:S05]  /*a7c0*/  @!P0 NANOSLEEP.SYNCS 0x989680 ;  /* 0x009896800000895d */ /* 0x004fea0003900000 */
[----:B------:R-:W2:Y:S02]  /*a7d0*/  @!P0 SYNCS.PHASECHK.TRANS64 P0, [R0+URZ+0x20], R3 ;  /* 0x00002003000085a7 */ /* 0x000ea400080010ff */
[----:B--2---:R-:W-:Y:S05]  /*a7e0*/  @!P0 BRA `(.L_x_176) ;  /* 0xfffffffc00f08947 */ /* 0x004fea000383ffff */
[----:B------:R-:W-:Y:S05]  /*a7f0*/  BRA `(.L_x_33) ;  /* 0xffffff7400707947 */ /* 0x000fea000383ffff */
.L_x_39:
[----:B-1----:R1:W2:Y:S02]  /*a800*/  SYNCS.PHASECHK.TRANS64.TRYWAIT P0, [R3+URZ+0x90], R0 ;  /* 0x00009000030075a7 */ /* 0x0022a400080011ff */
[----:B--2---:R-:W-:Y:S05]  /*a810*/  @!P0 NANOSLEEP.SYNCS 0x989680 ;  /* 0x009896800000895d */ /* 0x004fea0003900000 */
[----:B------:R-:W2:Y:S02]  /*a820*/  @!P0 SYNCS.PHASECHK.TRANS64 P0, [R3+URZ+0x90], R0 ;  /* 0x00009000030085a7 */ /* 0x000ea400080010ff */
[----:B--2---:R-:W-:Y:S05]  /*a830*/  @!P0 BRA `(.L_x_39) ;  /* 0xfffffffc00f08947 */ /* 0x004fea000383ffff */
[----:B------:R-:W-:Y:S05]  /*a840*/  BRA `(.L_x_177) ;  /* 0xffffff7800107947 */ /* 0x000fea000383ffff */
.L_x_43:
[----:B-1----:R-:W-:-:S07]  /*a850*/  MOV R0, UR4 ;  /* 0x0000000400007c02 */ /* 0x002fce0008000f00 */
.L_x_178:
[----:B-1----:R1:W2:Y:S02]  /*a860*/  SYNCS.PHASECHK.TRANS64.TRYWAIT P0, [R0+URZ], R3 ;  /* 0x00000003000075a7 */ /* 0x0022a400080011ff */
[----:B--2---:R-:W-:Y:S05]  /*a870*/  @!P0 NANOSLEEP.SYNCS 0x989680 ;  /* 0x009896800000895d */ /* 0x004fea0003900000 */
[----:B------:R-:W2:Y:S02]  /*a880*/  @!P0 SYNCS.PHASECHK.TRANS64 P0, [R0+URZ], R3 ;  /* 0x00000003000085a7 */ /* 0x000ea400080010ff */
[----:B--2---:R-:W-:Y:S05]  /*a890*/  @!P0 BRA `(.L_x_178) ;  /* 0xfffffffc00f08947 */ /* 0x004fea000383ffff */
[----:B------:R-:W-:Y:S05]  /*a8a0*/  BRA `(.L_x_179) ;  /* 0xffffff7c00bc7947 */ /* 0x000fea000383ffff */
.L_x_44:
[----:B------:R-:W-:-:S07]  /*a8b0*/  MOV R0, UR5 ;  /* 0x0000000500007c02 */ /* 0x000fce0008000f00 */
.L_x_180:
[----:B-1----:R1:W2:Y:S02]  /*a8c0*/  SYNCS.PHASECHK.TRANS64.TRYWAIT P0, [R0+URZ], R3 ;  /* 0x00000003000075a7 */ /* 0x0022a400080011ff */
[----:B--2---:R-:W-:Y:S05]  /*a8d0*/  @!P0 NANOSLEEP.SYNCS 0x989680 ;  /* 0x009896800000895d */ /* 0x004fea0003900000 */
[----:B------:R-:W2:Y:S02]  /*a8e0*/  @!P0 SYNCS.PHASECHK.TRANS64 P0, [R0+URZ], R3 ;  /* 0x00000003000085a7 */ /* 0x000ea400080010ff */
[----:B--2---:R-:W-:Y:S05]  /*a8f0*/  @!P0 BRA `(.L_x_180) ;  /* 0xfffffffc00f08947 */ /* 0x004fea000383ffff */
[----:B------:R-:W-:Y:S05]  /*a900*/  BRA `(.L_x_181) ;  /* 0xffffff7c00c87947 */ /* 0x000fea000383ffff */
.L_x_45:
[----:B------:R-:W-:-:S07]  /*a910*/  MOV R0, UR5 ;  /* 0x0000000500007c02 */ /* 0x000fce0008000f00 */
.L_x_182:
[----:B-1----:R1:W2:Y:S02]  /*a920*/  SYNCS.PHASECHK.TRANS64.TRYWAIT P0, [R0+URZ], R3 ;  /* 0x00000003000075a7 */ /* 0x0022a400080011ff */
[----:B--2---:R-:W-:Y:S05]  /*a930*/  @!P0 NANOSLEEP.SYNCS 0x989680 ;  /* 0x009896800000895d */ /* 0x004fea0003900000 */
[----:B------:R-:W2:Y:S02]  /*a940*/  @!P0 SYNCS.PHASECHK.TRANS64 P0, [R0+URZ], R3 ;  /* 0x00000003000085a7 */ /* 0x000ea400080010ff */
[----:B--2---:R-:W-:Y:S05]  /*a950*/  @!P0 BRA `(.L_x_182) ;  /* 0xfffffffc00f08947 */ /* 0x004fea000383ffff */
[----:B------:R-:W-:Y:S05]  /*a960*/  BRA `(.L_x_183) ;  /* 0xffffff7c00d47947 */ /* 0x000fea000383ffff */
.L_x_48:
[----:B-1----:R1:W2:Y:S02]  /*a970*/  SYNCS.PHASECHK.TRANS64.TRYWAIT P0, [R2+URZ+0xf0], R5 ;  /* 0x0000f005020075a7 */ /* 0x0022a400080011ff */
[----:B--2---:R-:W-:Y:S05]  /*a980*/  @!P0 NANOSLEEP.SYNCS 0x989680 ;  /* 0x009896800000895d */ /* 0x004fea0003900000 */
[----:B------:R-:W2:Y:S02]  /*a990*/  @!P0 SYNCS.PHASECHK.TRANS64 P0, [R2+URZ+0xf0], R5 ;  /* 0x0000f005020085a7 */ /* 0x000ea400080010ff */
[----:B--2---:R-:W-:Y:S05]  /*a9a0*/  @!P0 BRA `(.L_x_48) ;  /* 0xfffffffc00f08947 */ /* 0x004fea000383ffff */
[----:B------:R-:W-:Y:S05]  /*a9b0*/  BRA `(.L_x_184) ;  /* 0xffffff8000387947 */ /* 0x000fea000383ffff */
.L_x_49:
[----:B------:R-:W-:-:S07]  /*a9c0*/  MOV R2, UR4 ;  /* 0x0000000400027c02 */ /* 0x000fce0008000f00 */
.L_x_185:
[----:B-1----:R1:W2:Y:S02]  /*a9d0*/  SYNCS.PHASECHK.TRANS64.TRYWAIT P0, [R2+URZ+0xa0], R5 ;  /* 0x0000a005020075a7 */ /* 0x0022a400080011ff */
[----:B--2---:R-:W-:Y:S05]  /*a9e0*/  @!P0 NANOSLEEP.SYNCS 0x989680 ;  /* 0x009896800000895d */ /* 0x004fea0003900000 */
[----:B------:R-:W2:Y:S02]  /*a9f0*/  @!P0 SYNCS.PHASECHK.TRANS64 P0, [R2+URZ+0xa0], R5 ;  /* 0x0000a005020085a7 */ /* 0x000ea400080010ff */
[----:B--2---:R-:W-:Y:S05]  /*aa00*/  @!P0 BRA `(.L_x_185) ;  /* 0xfffffffc00f08947 */ /* 0x004fea000383ffff */
[----:B------:R-:W-:Y:S05]  /*aa10*/  BRA `(.L_x_186) ;  /* 0xffffff8000487947 */ /* 0x000fea000383ffff */
.L_x_50:
[----:B-1----:R1:W2:Y:S02]  /*aa20*/  SYNCS.PHASECHK.TRANS64.TRYWAIT P1, [R2+URZ+0x90], R5 ;  /* 0x00009005020075a7 */ /* 0x0022a400080211ff */
[----:B--2---:R-:W-:Y:S05]  /*aa30*/  @!P1 NANOSLEEP.SYNCS 0x989680 ;  /* 0x009896800000995d */ /* 0x004fea0003900000 */
[----:B------:R-:W2:Y:S02]  /*aa40*/  @!P1 SYNCS.PHASECHK.TRANS64 P1, [R2+URZ+0x90], R5 ;  /* 0x00009005020095a7 */ /* 0x000ea400080210ff */
[----:B--2---:R-:W-:Y:S05]  /*aa50*/  @!P1 BRA `(.L_x_50) ;  /* 0xfffffffc00f09947 */ /* 0x004fea000383ffff */
[----:B------:R-:W-:Y:S05]  /*aa60*/  BRA `(.L_x_187) ;  /* 0xffffff8000787947 */ /* 0x000fea000383ffff */
.L_x_53:
[----:B------:R-:W-:-:S07]  /*aa70*/  MOV R0, UR4 ;  /* 0x0000000400007c02 */ /* 0x000fce0008000f00 */
.L_x_188:
[----:B-1----:R1:W2:Y:S02]  /*aa80*/  SYNCS.PHASECHK.TRANS64.TRYWAIT P0, [R0+URZ+0xa0], R3 ;  /* 0x0000a003000075a7 */ /* 0x0022a400080011ff */
[----:B--2---:R-:W-:Y:S05]  /*aa90*/  @!P0 NANOSLEEP.SYNCS 0x989680 ;  /* 0x009896800000895d */ /* 0x004fea0003900000 */
[----:B------:R-:W2:Y:S02]  /*aaa0*/  @!P0 SYNCS.PHASECHK.TRANS64 P0, [R0+URZ+0xa0], R3 ;  /* 0x0000a003000085a7 */ /* 0x000ea400080010ff */
[----:B--2---:R-:W-:Y:S05]  /*aab0*/  @!P0 BRA `(.L_x_188) ;  /* 0xfffffffc00f08947 */ /* 0x004fea000383ffff */
[----:B------:R-:W-:Y:S05]  /*aac0*/  BRA `(.L_x_52) ;  /* 0xffffff8000cc7947 */ /* 0x000fea000383ffff */
.L_x_60:
[----:B-1----:R1:W2:Y:S02]  /*aad0*/  SYNCS.PHASECHK.TRANS64.TRYWAIT P1, [R0+URZ+0x90], R5 ;  /* 0x00009005000075a7 */ /* 0x0022a400080211ff */
[----:B--2---:R-:W-:Y:S05]  /*aae0*/  @!P1 NANOSLEEP.SYNCS 0x989680 ;  /* 0x009896800000995d */ /* 0x004fea0003900000 */
[----:B------:R-:W2:Y:S02]  /*aaf0*/  @!P1 SYNCS.PHASECHK.TRANS64 P1, [R0+URZ+0x90], R5 ;  /* 0x00009005000095a7 */ /* 0x000ea400080210ff */
[----:B--2---:R-:W-:Y:S05]  /*ab00*/  @!P1 BRA `(.L_x_60) ;  /* 0xfffffffc00f09947 */ /* 0x004fea000383ffff */
[----:B------:R-:W-:Y:S05]  /*ab10*/  BRA `(.L_x_189) ;  /* 0xffffff8800447947 */ /* 0x000fea000383ffff */
.L_x_61:
[----:B------:R-:W-:-:S07]  /*ab20*/  MOV R3, UR31 ;  /* 0x0000001f00037c02 */ /* 0x000fce0008000f00 */
.L_x_190:
[----:B-1----:R1:W2:Y:S02]  /*ab30*/  SYNCS.PHASECHK.TRANS64.TRYWAIT P0, [R3+URZ+0xd0], R0 ;  /* 0x0000d000030075a7 */ /* 0x0022a400080011ff */
[----:B--2---:R-:W-:Y:S05]  /*ab40*/  @!P0 NANOSLEEP.SYNCS 0x989680 ;  /* 0x009896800000895d */ /* 0x004fea0003900000 */
[----:B------:R-:W2:Y:S02]  /*ab50*/  @!P0 SYNCS.PHASECHK.TRANS64 P0, [R3+URZ+0xd0], R0 ;  /* 0x0000d000030085a7 */ /* 0x000ea400080010ff */
[----:B--2---:R-:W-:Y:S05]  /*ab60*/  @!P0 BRA `(.L_x_190) ;  /* 0xfffffffc00f08947 */ /* 0x004fea000383ffff */
[----:B------:R-:W-:Y:S05]  /*ab70*/  BRA `(.L_x_191) ;  /* 0xffffff8800947947 */ /* 0x000fea000383ffff */
.L_x_64:
[----:B------:R-:W-:Y:S07]  /*ab80*/  MOV R0, UR5 ;  /* 0x0000000500007c02 */ /* 0x000fee0008000f00 */
.L_x_192:
[----:B-1----:R1:W2:Y:S02]  /*ab90*/  SYNCS.PHASECHK.TRANS64.TRYWAIT P0, [R0+URZ], R3 ;  /* 0x00000003000075a7 */ /* 0x0022a400080011ff */
[----:B--2---:R-:W-:Y:S05]  /*aba0*/  @!P0 NANOSLEEP.SYNCS 0x989680 ;  /* 0x009896800000895d */ /* 0x004fea0003900000 */
[----:B------:R-:W2:Y:S02]  /*abb0*/  @!P0 SYNCS.PHASECHK.TRANS64 P0, [R0+URZ], R3 ;  /* 0x00000003000085a7 */ /* 0x000ea400080010ff */
[----:B--2---:R-:W-:Y:S05]  /*abc0*/  @!P0 BRA `(.L_x_192) ;  /* 0xfffffffc00f08947 */ /* 0x004fea000383ffff */
[----:B------:R-:W-:Y:S05]  /*abd0*/  BRA `(.L_x_63) ;  /* 0xffffff8800b07947 */ /* 0x000fea000383ffff */
.L_x_67:
[----:B------:R-:W-:-:S07]  /*abe0*/  MOV R0, UR4 ;  /* 0x0000000400007c02 */ /* 0x000fce0008000f00 */
.L_x_193:
[----:B--2---:R2:W4:Y:S02]  /*abf0*/  SYNCS.PHASECHK.TRANS64.TRYWAIT P0, [R0+URZ], R3 ;  /* 0x00000003000075a7 */ /* 0x00452400080011ff */
[----:B----4-:R-:W-:Y:S05]  /*ac00*/  @!P0 NANOSLEEP.SYNCS 0x989680 ;  /* 0x009896800000895d */ /* 0x010fea0003900000 */
[----:B------:R-:W4:Y:S02]  /*ac10*/  @!P0 SYNCS.PHASECHK.TRANS64 P0, [R0+URZ], R3 ;  /* 0x00000003000085a7 */ /* 0x000f2400080010ff */
[----:B----4-:R-:W-:Y:S05]  /*ac20*/  @!P0 BRA `(.L_x_193) ;  /* 0xfffffffc00f08947 */ /* 0x010fea000383ffff */
[----:B------:R-:W-:Y:S05]  /*ac30*/  BRA `(.L_x_194) ;  /* 0xffffff8c008c7947 */ /* 0x000fea000383ffff */
.L_x_68:
[----:B------:R-:W-:-:S07]  /*ac40*/  MOV R0, UR5 ;  /* 0x0000000500007c02 */ /* 0x000fce0008000f00 */
.L_x_195:
[----:B-1----:R1:W2:Y:S02]  /*ac50*/  SYNCS.PHASECHK.TRANS64.TRYWAIT P0, [R0+URZ], R3 ;  /* 0x00000003000075a7 */ /* 0x0022a400080011ff */
[----:B--2---:R-:W-:Y:S05]  /*ac60*/  @!P0 NANOSLEEP.SYNCS 0x989680 ;  /* 0x009896800000895d */ /* 0x004fea0003900000 */
[----:B------:R-:W2:Y:S02]  /*ac70*/  @!P0 SYNCS.PHASECHK.TRANS64 P0, [R0+URZ], R3 ;  /* 0x00000003000085a7 */ /* 0x000ea400080010ff */
[----:B--2---:R-:W-:Y:S05]  /*ac80*/  @!P0 BRA `(.L_x_195) ;  /* 0xfffffffc00f08947 */ /* 0x004fea000383ffff */
[----:B------:R-:W-:Y:S05]  /*ac90*/  BRA `(.L_x_196) ;  /* 0xffffff8c00987947 */ /* 0x000fea000383ffff */
.L_x_69:
[----:B------:R-:W-:-:S07]  /*aca0*/  MOV R0, UR5 ;  /* 0x0000000500007c02 */ /* 0x000fce0008000f00 */
.L_x_197:
[----:B-1----:R1:W2:Y:S02]  /*acb0*/  SYNCS.PHASECHK.TRANS64.TRYWAIT P0, [R0+URZ], R3 ;  /* 0x00000003000075a7 */ /* 0x0022a400080011ff */
[----:B--2---:R-:W-:Y:S05]  /*acc0*/  @!P0 NANOSLEEP.SYNCS 0x989680 ;  /* 0x009896800000895d */ /* 0x004fea0003900000 */
[----:B------:R-:W2:Y:S02]  /*acd0*/  @!P0 SYNCS.PHASECHK.TRANS64 P0, [R0+URZ], R3 ;  /* 0x00000003000085a7 */ /* 0x000ea400080010ff */
[----:B--2---:R-:W-:Y:S05]  /*ace0*/  @!P0 BRA `(.L_x_197) ;  /* 0xfffffffc00f08947 */ /* 0x004fea000383ffff */
[----:B------:R-:W-:Y:S05]  /*acf0*/  BRA `(.L_x_198) ;  /* 0xffffff8c00a47947 */ /* 0x000fea000383ffff */
.L_x_70:
[----:B------:R-:W-:-:S07]  /*ad00*/  MOV R0, UR4 ;  /* 0x0000000400007c02 */ /* 0x000fce0008000f00 */
.L_x_199:
[----:B-1----:R1:W2:Y:S02]  /*ad10*/  SYNCS.PHASECHK.TRANS64.TRYWAIT P0, [R0+URZ], R3 ;  /* 0x00000003000075a7 */ /* 0x0022a400080011ff */
[----:B--2---:R-:W-:Y:S05]  /*ad20*/  @!P0 NANOSLEEP.SYNCS 0x989680 ;  /* 0x009896800000895d */ /* 0x004fea0003900000 */
[----:B------:R-:W2:Y:S02]  /*ad30*/  @!P0 SYNCS.PHASECHK.TRANS64 P0, [R0+URZ], R3 ;  /* 0x00000003000085a7 */ /* 0x000ea400080010ff */
[----:B--2---:R-:W-:Y:S05]  /*ad40*/  @!P0 BRA `(.L_x_199) ;  /* 0xfffffffc00f08947 */ /* 0x004fea000383ffff */
[----:B------:R-:W-:Y:S05]  /*ad50*/  BRA `(.L_x_200) ;  /* 0xffffff8c00b07947 */ /* 0x000fea000383ffff */
.L_x_75:
[----:B--2---:R2:W3:Y:S02]  /*ad60*/  SYNCS.PHASECHK.TRANS64.TRYWAIT P0, [R12+URZ+0x90], R9 ;  /* 0x000090090c0075a7 */ /* 0x0044e400080011ff */
[----:B---3--:R-:W-:Y:S05]  /*ad70*/  @!P0 NANOSLEEP.SYNCS 0x989680 ;  /* 0x009896800000895d */ /* 0x008fea0003900000 */
[----:B------:R-:W3:Y:S02]  /*ad80*/  @!P0 SYNCS.PHASECHK.TRANS64 P0, [R12+URZ+0x90], R9 ;  /* 0x000090090c0085a7 */ /* 0x000ee400080010ff */
[----:B---3--:R-:W-:Y:S05]  /*ad90*/  @!P0 BRA `(.L_x_75) ;  /* 0xfffffffc00f08947 */ /* 0x008fea000383ffff */
[----:B------:R-:W-:Y:S05]  /*ada0*/  BRA `(.L_x_201) ;  /* 0xffffff9000dc7947 */ /* 0x000fea000383ffff */
.L_x_78:
[----:B------:R-:W-:Y:S07]  /*adb0*/  MOV R0, UR21 ;  /* 0x0000001500007c02 */ /* 0x000fee0008000f00 */
.L_x_202:
[----:B--2---:R2:W3:Y:S02]  /*adc0*/  SYNCS.PHASECHK.TRANS64.TRYWAIT P2, [R0+URZ+0x88], R9 ;  /* 0x00008809000075a7 */ /* 0x0044e400080411ff */
[----:B---3--:R-:W-:Y:S05]  /*add0*/  @!P2 NANOSLEEP.SYNCS 0x989680 ;  /* 0x009896800000a95d */ /* 0x008fea0003900000 */
[----:B------:R-:W3:Y:S02]  /*ade0*/  @!P2 SYNCS.PHASECHK.TRANS64 P2, [R0+URZ+0x88], R9 ;  /* 0x000088090000a5a7 */ /* 0x000ee400080410ff */
[----:B---3--:R-:W-:Y:S05]  /*adf0*/  @!P2 BRA `(.L_x_202) ;  /* 0xfffffffc00f0a947 */ /* 0x008fea000383ffff */
[----:B------:R-:W-:Y:S05]  /*ae00*/  BRA `(.L_x_77) ;  /* 0xffffff9800487947 */ /* 0x000fea000383ffff */
.L_x_81:
[----:B------:R-:W-:Y:S07]  /*ae10*/  MOV R9, UR21 ;  /* 0x0000001500097c02 */ /* 0x000fee0008000f00 */
.L_x_203:
[----:B--2---:R2:W3:Y:S02]  /*ae20*/  SYNCS.PHASECHK.TRANS64.TRYWAIT P0, [R9+URZ+0x60], R10 ;  /* 0x0000600a090075a7 */ /* 0x0044e400080011ff */
[----:B---3--:R-:W-:Y:S05]  /*ae30*/  @!P0 NANOSLEEP.SYNCS 0x989680 ;  /* 0x009896800000895d */ /* 0x008fea0003900000 */
[----:B------:R-:W3:Y:S02]  /*ae40*/  @!P0 SYNCS.PHASECHK.TRANS64 P0, [R9+URZ+0x60], R10 ;  /* 0x0000600a090085a7 */ /* 0x000ee400080010ff */
[----:B---3--:R-:W-:Y:S05]  /*ae50*/  @!P0 BRA `(.L_x_203) ;  /* 0xfffffffc00f08947 */ /* 0x008fea000383ffff */
[----:B------:R-:W-:Y:S05]  /*ae60*/  BRA `(.L_x_204) ;  /* 0xffffff9800a47947 */ /* 0x000fea000383ffff */
.L_x_82:
[----:B------:R-:W-:Y:S07]  /*ae70*/  MOV R9, UR21 ;  /* 0x0000001500097c02 */ /* 0x000fee0008000f00 */
.L_x_205:
[----:B--2---:R2:W3:Y:S02]  /*ae80*/  SYNCS.PHASECHK.TRANS64.TRYWAIT P0, [R9+URZ+0x68], R10 ;  /* 0x0000680a090075a7 */ /* 0x0044e400080011ff */
[----:B---3--:R-:W-:Y:S05]  /*ae90*/  @!P0 NANOSLEEP.SYNCS 0x989680 ;  /* 0x009896800000895d */ /* 0x008fea0003900000 */
[----:B------:R-:W3:Y:S02]  /*aea0*/  @!P0 SYNCS.PHASECHK.TRANS64 P0, [R9+URZ+0x68], R10 ;  /* 0x0000680a090085a7 */ /* 0x000ee400080010ff */
[----:B---3--:R-:W-:Y:S05]  /*aeb0*/  @!P0 BRA `(.L_x_205) ;  /* 0xfffffffc00f08947 */ /* 0x008fea000383ffff */
[----:B------:R-:W-:Y:S05]  /*aec0*/  BRA `(.L_x_206) ;  /* 0xffffff9800e07947 */ /* 0x000fea000383ffff */
.L_x_83:
[----:B------:R-:W-:Y:S07]  /*aed0*/  MOV R9, UR21 ;  /* 0x0000001500097c02 */ /* 0x000fee0008000f00 */
.L_x_207:
[----:B--2---:R2:W3:Y:S02]  /*aee0*/  SYNCS.PHASECHK.TRANS64.TRYWAIT P0, [R9+URZ+0x70], R10 ;  /* 0x0000700a090075a7 */ /* 0x0044e400080011ff */
[----:B---3--:R-:W-:Y:S05]  /*aef0*/  @!P0 NANOSLEEP.SYNCS 0x989680 ;  /* 0x009896800000895d */ /* 0x008fea0003900000 */
[----:B------:R-:W3:Y:S02]  /*af00*/  @!P0 SYNCS.PHASECHK.TRANS64 P0, [R9+URZ+0x70], R10 ;  /* 0x0000700a090085a7 */ /* 0x000ee400080010ff */
[----:B---3--:R-:W-:Y:S05]  /*af10*/  @!P0 BRA `(.L_x_207) ;  /* 0xfffffffc00f08947 */ /* 0x008fea000383ffff */
[----:B------:R-:W-:Y:S05]  /*af20*/  BRA `(.L_x_208) ;  /* 0xffffff9c00207947 */ /* 0x000fea000383ffff */
.L_x_84:
[----:B------:R-:W-:Y:S07]  /*af30*/  MOV R9, UR21 ;  /* 0x0000001500097c02 */ /* 0x000fee0008000f00 */
.L_x_209:
[----:B--2---:R2:W3:Y:S02]  /*af40*/  SYNCS.PHASECHK.TRANS64.TRYWAIT P0, [R9+URZ+0x78], R10 ;  /* 0x0000780a090075a7 */ /* 0x0044e400080011ff */
[----:B---3--:R-:W-:Y:S05]  /*af50*/  @!P0 NANOSLEEP.SYNCS 0x989680 ;  /* 0x009896800000895d */ /* 0x008fea0003900000 */
[----:B------:R-:W3:Y:S02]  /*af60*/  @!P0 SYNCS.PHASECHK.TRANS64 P0, [R9+URZ+0x78], R10 ;  /* 0x0000780a090085a7 */ /* 0x000ee400080010ff */
[----:B---3--:R-:W-:Y:S05]  /*af70*/  @!P0 BRA `(.L_x_209) ;  /* 0xfffffffc00f08947 */ /* 0x008fea000383ffff */
[----:B------:R-:W-:Y:S05]  /*af80*/  BRA `(.L_x_210) ;  /* 0xffffff9c00647947 */ /* 0x000fea000383ffff */
.L_x_85:
[----:B------:R-:W-:Y:S07]  /*af90*/  MOV R0, UR21 ;  /* 0x0000001500007c02 */ /* 0x000fee0008000f00 */
.L_x_211:
[----:B--2---:R2:W3:Y:S02]  /*afa0*/  SYNCS.PHASECHK.TRANS64.TRYWAIT P0, [R0+URZ+0x60], R9 ;  /* 0x00006009000075a7 */ /* 0x0044e400080011ff */
[----:B---3--:R-:W-:Y:S05]  /*afb0*/  @!P0 NANOSLEEP.SYNCS 0x989680 ;  /* 0x009896800000895d */ /* 0x008fea0003900000 */
[----:B------:R-:W3:Y:S02]  /*afc0*/  @!P0 SYNCS.PHASECHK.TRANS64 P0, [R0+URZ+0x60], R9 ;  /* 0x00006009000085a7 */ /* 0x000ee400080010ff */
[----:B---3--:R-:W-:Y:S05]  /*afd0*/  @!P0 BRA `(.L_x_211) ;  /* 0xfffffffc00f08947 */ /* 0x008fea000383ffff */
[----:B------:R-:W-:Y:S05]  /*afe0*/  BRA `(.L_x_212) ;  /* 0xffffff9c00ac7947 */ /* 0x000fea000383ffff */
.L_x_86:
[----:B------:R-:W-:Y:S07]  /*aff0*/  MOV R0, UR21 ;  /* 0x0000001500007c02 */ /* 0x000fee0008000f00 */
.L_x_213:
[----:B--2---:R2:W3:Y:S02]  /*b000*/  SYNCS.PHASECHK.TRANS64.TRYWAIT P0, [R0+URZ+0x68], R9 ;  /* 0x00006809000075a7 */ /* 0x0044e400080011ff */
[----:B---3--:R-:W-:Y:S05]  /*b010*/  @!P0 NANOSLEEP.SYNCS 0x989680 ;  /* 0x009896800000895d */ /* 0x008fea0003900000 */
[----:B------:R-:W3:Y:S02]  /*b020*/  @!P0 SYNCS.PHASECHK.TRANS64 P0, [R0+URZ+0x68], R9 ;  /* 0x00006809000085a7 */ /* 0x000ee400080010ff */
[----:B---3--:R-:W-:Y:S05]  /*b030*/  @!P0 BRA `(.L_x_213) ;  /* 0xfffffffc00f08947 */ /* 0x008fea000383ffff */
[----:B------:R-:W-:Y:S05]  /*b040*/  BRA `(.L_x_214) ;  /* 0xffffff9c00f47947 */ /* 0x000fea000383ffff */
.L_x_87:
[----:B------:R-:W-:Y:S07]  /*b050*/  MOV R0, UR21 ;  /* 0x0000001500007c02 */ /* 0x000fee0008000f00 */
.L_x_215:
[----:B--2---:R2:W3:Y:S02]  /*b060*/  SYNCS.PHASECHK.TRANS64.TRYWAIT P0, [R0+URZ+0x70], R9 ;  /* 0x00007009000075a7 */ /* 0x0044e400080011ff */
[----:B---3--:R-:W-:Y:S05]  /*b070*/  @!P0 NANOSLEEP.SYNCS 0x989680 ;  /* 0x009896800000895d */ /* 0x008fea0003900000 */
[----:B------:R-:W3:Y:S02]  /*b080*/  @!P0 SYNCS.PHASECHK.TRANS64 P0, [R0+URZ+0x70], R9 ;  /* 0x00007009000085a7 */ /* 0x000ee400080010ff */
[----:B---3--:R-:W-:Y:S05]  /*b090*/  @!P0 BRA `(.L_x_215) ;  /* 0xfffffffc00f08947 */ /* 0x008fea000383ffff */
[----:B------:R-:W-:Y:S05]  /*b0a0*/  BRA `(.L_x_216) ;  /* 0xffffffa0003c7947 */ /* 0x000fea000383ffff */
.L_x_88:
[----:B------:R-:W-:Y:S07]  /*b0b0*/  MOV R0, UR21 ;  /* 0x0000001500007c02 */ /* 0x000fee0008000f00 */
.L_x_217:
[----:B--2---:R2:W3:Y:S02]  /*b0c0*/  SYNCS.PHASECHK.TRANS64.TRYWAIT P0, [R0+URZ+0x78], R9 ;  /* 0x00007809000075a7 */ /* 0x0044e400080011ff */
[----:B---3--:R-:W-:Y:S05]  /*b0d0*/  @!P0 NANOSLEEP.SYNCS 0x989680 ;  /* 0x009896800000895d */ /* 0x008fea0003900000 */
[----:B------:R-:W3:Y:S02]  /*b0e0*/  @!P0 SYNCS.PHASECHK.TRANS64 P0, [R0+URZ+0x78], R9 ;  /* 0x00007809000085a7 */ /* 0x000ee400080010ff */
[----:B---3--:R-:W-:Y:S05]  /*b0f0*/  @!P0 BRA `(.L_x_217) ;  /* 0xfffffffc00f08947 */ /* 0x008fea000383ffff */
[----:B------:R-:W-:Y:S05]  /*b100*/  BRA `(.L_x_218) ;  /* 0xffffffa000807947 */ /* 0x000fea000383ffff */
.L_x_90:
[----:B------:R-:W-:-:S07]  /*b110*/  MOV R3, UR21 ;  /* 0x0000001500037c02 */ /* 0x000fce0008000f00 */
.L_x_219:
[----:B---3--:R3:W4:Y:S02]  /*b120*/  SYNCS.PHASECHK.TRANS64.TRYWAIT P0, [R3+URZ+0x60], R10 ;  /* 0x0000600a030075a7 */ /* 0x00872400080011ff */
[----:B----4-:R-:W-:Y:S05]  /*b130*/  @!P0 NANOSLEEP.SYNCS 0x989680 ;  /* 0x009896800000895d */ /* 0x010fea0003900000 */
[----:B------:R-:W4:Y:S02]  /*b140*/  @!P0 SYNCS.PHASECHK.TRANS64 P0, [R3+URZ+0x60], R10 ;  /* 0x0000600a030085a7 */ /* 0x000f2400080010ff */
[----:B----4-:R-:W-:Y:S05]  /*b150*/  @!P0 BRA `(.L_x_219) ;  /* 0xfffffffc00f08947 */ /* 0x010fea000383ffff */
[----:B------:R-:W-:Y:S05]  /*b160*/  BRA `(.L_x_220) ;  /* 0xffffffa000f07947 */ /* 0x000fea000383ffff */
.L_x_91:
[----:B---3--:R-:W-:-:S07]  /*b170*/  MOV R3, UR21 ;  /* 0x0000001500037c02 */ /* 0x008fce0008000f00 */
.L_x_221:
[----:B---3--:R3:W4:Y:S02]  /*b180*/  SYNCS.PHASECHK.TRANS64.TRYWAIT P0, [R3+URZ+0x68], R10 ;  /* 0x0000680a030075a7 */ /* 0x00872400080011ff */
[----:B----4-:R-:W-:Y:S05]  /*b190*/  @!P0 NANOSLEEP.SYNCS 0x989680 ;  /* 0x009896800000895d */ /* 0x010fea0003900000 */
[----:B------:R-:W4:Y:S02]  /*b1a0*/  @!P0 SYNCS.PHASECHK.TRANS64 P0, [R3+URZ+0x68], R10 ;  /* 0x0000680a030085a7 */ /* 0x000f2400080010ff */
[----:B----4-:R-:W-:Y:S05]  /*b1b0*/  @!P0 BRA `(.L_x_221) ;  /* 0xfffffffc00f08947 */ /* 0x010fea000383ffff */
[----:B------:R-:W-:Y:S05]  /*b1c0*/  BRA `(.L_x_222) ;  /* 0xffffffa000e07947 */ /* 0x000fea000383ffff */
.L_x_92:
[----:B---3--:R-:W-:-:S07]  /*b1d0*/  MOV R3, UR21 ;  /* 0x0000001500037c02 */ /* 0x008fce0008000f00 */
.L_x_223:
[----:B---3--:R3:W4:Y:S02]  /*b1e0*/  SYNCS.PHASECHK.TRANS64.TRYWAIT P0, [R3+URZ+0x70], R10 ;  /* 0x0000700a030075a7 */ /* 0x00872400080011ff */
[----:B----4-:R-:W-:Y:S05]  /*b1f0*/  @!P0 NANOSLEEP.SYNCS 0x989680 ;  /* 0x009896800000895d */ /* 0x010fea0003900000 */
[----:B------:R-:W4:Y:S02]  /*b200*/  @!P0 SYNCS.PHASECHK.TRANS64 P0, [R3+URZ+0x70], R10 ;  /* 0x0000700a030085a7 */ /* 0x000f2400080010ff */
[----:B----4-:R-:W-:Y:S05]  /*b210*/  @!P0 BRA `(.L_x_223) ;  /* 0xfffffffc00f08947 */ /* 0x010fea000383ffff */
[----:B------:R-:W-:Y:S05]  /*b220*/  BRA `(.L_x_224) ;  /* 0xffffffa000d47947 */ /* 0x000fea000383ffff */
.L_x_94:
[----:B-1----:R1:W2:Y:S02]  /*b230*/  SYNCS.PHASECHK.TRANS64.TRYWAIT P0, [R3+URZ+0x90], R0 ;  /* 0x00009000030075a7 */ /* 0x0022a400080011ff */
[----:B--2---:R-:W-:Y:S05]  /*b240*/  @!P0 NANOSLEEP.SYNCS 0x989680 ;  /* 0x009896800000895d */ /* 0x004fea0003900000 */
[----:B------:R-:W2:Y:S02]  /*b250*/  @!P0 SYNCS.PHASECHK.TRANS64 P0, [R3+URZ+0x90], R0 ;  /* 0x00009000030085a7 */ /* 0x000ea400080010ff */
[----:B--2---:R-:W-:Y:S05]  /*b260*/  @!P0 BRA `(.L_x_94) ;  /* 0xfffffffc00f08947 */ /* 0x004fea000383ffff */
[----:B------:R-:W-:Y:S05]  /*b270*/  BRA `(.L_x_225) ;  /* 0xffffffa400ac7947 */ /* 0x000fea000383ffff */
.L_x_105:
[----:B-1----:R-:W-:Y:S04]  /*b280*/  MOV R0, UR43 ;  /* 0x0000002b00007c02 */ /* 0x002fe80008000f00 */
[----:B------:R1:W2:Y:S03]  /*b290*/  SYNCS.PHASECHK.TRANS64.TRYWAIT P1, [R0+URZ+0x40], R3 ;  /* 0x00004003000075a7 */ /* 0x0002a600080211ff */
[----:B--2---:R-:W-:Y:S05]  /*b2a0*/  @!P1 NANOSLEEP.SYNCS 0x989680 ;  /* 0x009896800000995d */ /* 0x004fea0003900000 */
[----:B------:R-:W2:Y:S02]  /*b2b0*/  @!P1 SYNCS.PHASECHK.TRANS64 P1, [R0+URZ+0x40], R3 ;  /* 0x00004003000095a7 */ /* 0x000ea400080210ff */
[----:B--2---:R-:W-:Y:S05]  /*b2c0*/  @!P1 BRA `(.L_x_105) ;  /* 0xfffffffc00ec9947 */ /* 0x004fea000383ffff */
[----:B------:R-:W-:Y:S05]  /*b2d0*/  BRA `(.L_x_104) ;  /* 0xffffffb400487947 */ /* 0x000fea000383ffff */
.L_x_107:
[----:B-1----:R1:W4:Y:S02]  /*b2e0*/  SYNCS.PHASECHK.TRANS64.TRYWAIT P0, [R85+URZ+0xb0], R2 ;  /* 0x0000b002550075a7 */ /* 0x00232400080011ff */
[----:B----4-:R-:W-:Y:S05]  /*b2f0*/  @!P0 NANOSLEEP.SYNCS 0x989680 ;  /* 0x009896800000895d */ /* 0x010fea0003900000 */
[----:B------:R-:W4:Y:S02]  /*b300*/  @!P0 SYNCS.PHASECHK.TRANS64 P0, [R85+URZ+0xb0], R2 ;  /* 0x0000b002550085a7 */ /* 0x000f2400080010ff */
[----:B----4-:R-:W-:Y:S05]  /*b310*/  @!P0 BRA `(.L_x_107) ;  /* 0xfffffffc00f08947 */ /* 0x010fea000383ffff */
[----:B------:R-:W-:Y:S05]  /*b320*/  BRA `(.L_x_106) ;  /* 0xffffffb400747947 */ /* 0x000fea000383ffff */
.L_x_116:
[----:B--2---:R2:W3:Y:S02]  /*b330*/  SYNCS.PHASECHK.TRANS64.TRYWAIT P0, [R3+URZ+0x40], R0 ;  /* 0x00004000030075a7 */ /* 0x0044e400080011ff */
[----:B---3--:R-:W-:Y:S05]  /*b340*/  @!P0 NANOSLEEP.SYNCS 0x989680 ;  /* 0x009896800000895d */ /* 0x008fea0003900000 */
[----:B------:R-:W3:Y:S02]  /*b350*/  @!P0 SYNCS.PHASECHK.TRANS64 P0, [R3+URZ+0x40], R0 ;  /* 0x00004000030085a7 */ /* 0x000ee400080010ff */
[----:B---3--:R-:W-:Y:S05]  /*b360*/  @!P0 BRA `(.L_x_116) ;  /* 0xfffffffc00f08947 */ /* 0x008fea000383ffff */
[----:B------:R-:W-:Y:S05]  /*b370*/  BRA `(.L_x_115) ;  /* 0xffffffbc00187947 */ /* 0x000fea000383ffff */
.L_x_124:
[----:B--2---:R2:W3:Y:S02]  /*b380*/  SYNCS.PHASECHK.TRANS64.TRYWAIT P0, [R20+URZ+0x40], R5 ;  /* 0x00004005140075a7 */ /* 0x0044e400080011ff */
[----:B---3--:R-:W-:Y:S05]  /*b390*/  @!P0 NANOSLEEP.SYNCS 0x989680 ;  /* 0x009896800000895d */ /* 0x008fea0003900000 */
[----:B------:R-:W3:Y:S02]  /*b3a0*/  @!P0 SYNCS.PHASECHK.TRANS64 P0, [R20+URZ+0x40], R5 ;  /* 0x00004005140085a7 */ /* 0x000ee400080010ff */
[----:B---3--:R-:W-:Y:S05]  /*b3b0*/  @!P0 BRA `(.L_x_124) ;  /* 0xfffffffc00f08947 */ /* 0x008fea000383ffff */
[----:B------:R-:W-:Y:S05]  /*b3c0*/  BRA `(.L_x_123) ;  /* 0xffffffc000dc7947 */ /* 0x000fea000383ffff */
.L_x_132:
[----:B--2---:R2:W3:Y:S02]  /*b3d0*/  SYNCS.PHASECHK.TRANS64.TRYWAIT P0, [R20+URZ+0x40], R5 ;  /* 0x00004005140075a7 */ /* 0x0044e400080011ff */
[----:B---3--:R-:W-:Y:S05]  /*b3e0*/  @!P0 NANOSLEEP.SYNCS 0x989680 ;  /* 0x009896800000895d */ /* 0x008fea0003900000 */
[----:B------:R-:W3:Y:S02]  /*b3f0*/  @!P0 SYNCS.PHASECHK.TRANS64 P0, [R20+URZ+0x40], R5 ;  /* 0x00004005140085a7 */ /* 0x000ee400080010ff */
[----:B---3--:R-:W-:Y:S05]  /*b400*/  @!P0 BRA `(.L_x_132) ;  /* 0xfffffffc00f08947 */ /* 0x008fea000383ffff */
[----:B------:R-:W-:Y:S05]  /*b410*/  BRA `(.L_x_131) ;  /* 0xffffffc800a07947 */ /* 0x000fea000383ffff */
.L_x_140:
[----:B--2---:R2:W3:Y:S02]  /*b420*/  SYNCS.PHASECHK.TRANS64.TRYWAIT P0, [R20+URZ+0x40], R5 ;  /* 0x00004005140075a7 */ /* 0x0044e400080011ff */
[----:B---3--:R-:W-:Y:S05]  /*b430*/  @!P0 NANOSLEEP.SYNCS 0x989680 ;  /* 0x009896800000895d */ /* 0x008fea0003900000 */
[----:B------:R-:W3:Y:S02]  /*b440*/  @!P0 SYNCS.PHASECHK.TRANS64 P0, [R20+URZ+0x40], R5 ;  /* 0x00004005140085a7 */ /* 0x000ee400080010ff */
[----:B---3--:R-:W-:Y:S05]  /*b450*/  @!P0 BRA `(.L_x_140) ;  /* 0xfffffffc00f08947 */ /* 0x008fea000383ffff */
[----:B------:R-:W-:Y:S05]  /*b460*/  BRA `(.L_x_139) ;  /* 0xffffffd000707947 */ /* 0x000fea000383ffff */
.L_x_148:
[----:B--2---:R2:W3:Y:S02]  /*b470*/  SYNCS.PHASECHK.TRANS64.TRYWAIT P0, [R20+URZ+0x40], R5 ;  /* 0x00004005140075a7 */ /* 0x0044e400080011ff */
[----:B---3--:R-:W-:Y:S05]  /*b480*/  @!P0 NANOSLEEP.SYNCS 0x989680 ;  /* 0x009896800000895d */ /* 0x008fea0003900000 */
[----:B------:R-:W3:Y:S02]  /*b490*/  @!P0 SYNCS.PHASECHK.TRANS64 P0, [R20+URZ+0x40], R5 ;  /* 0x00004005140085a7 */ /* 0x000ee400080010ff */
[----:B---3--:R-:W-:Y:S05]  /*b4a0*/  @!P0 BRA `(.L_x_148) ;  /* 0xfffffffc00f08947 */ /* 0x008fea000383ffff */
[----:B------:R-:W-:Y:S05]  /*b4b0*/  BRA `(.L_x_147) ;  /* 0xffffffd800507947 */ /* 0x000fea000383ffff */
.L_x_156:
[----:B--2---:R2:W3:Y:S02]  /*b4c0*/  SYNCS.PHASECHK.TRANS64.TRYWAIT P0, [R20+URZ+0x40], R5 ;  /* 0x00004005140075a7 */ /* 0x0044e400080011ff */
[----:B---3--:R-:W-:Y:S05]  /*b4d0*/  @!P0 NANOSLEEP.SYNCS 0x989680 ;  /* 0x009896800000895d */ /* 0x008fea0003900000 */
[----:B------:R-:W3:Y:S02]  /*b4e0*/  @!P0 SYNCS.PHASECHK.TRANS64 P0, [R20+URZ+0x40], R5 ;  /* 0x00004005140085a7 */ /* 0x000ee400080010ff */
[----:B---3--:R-:W-:Y:S05]  /*b4f0*/  @!P0 BRA `(.L_x_156) ;  /* 0xfffffffc00f08947 */ /* 0x008fea000383ffff */
[----:B------:R-:W-:Y:S05]  /*b500*/  BRA `(.L_x_155) ;  /* 0xffffffe000247947 */ /* 0x000fea000383ffff */
.L_x_164:
[----:B--2---:R2:W3:Y:S02]  /*b510*/  SYNCS.PHASECHK.TRANS64.TRYWAIT P0, [R20+URZ+0x40], R3 ;  /* 0x00004003140075a7 */ /* 0x0044e400080011ff */
[----:B---3--:R-:W-:Y:S05]  /*b520*/  @!P0 NANOSLEEP.SYNCS 0x989680 ;  /* 0x009896800000895d */ /* 0x008fea0003900000 */
[----:B------:R-:W3:Y:S02]  /*b530*/  @!P0 SYNCS.PHASECHK.TRANS64 P0, [R20+URZ+0x40], R3 ;  /* 0x00004003140085a7 */ /* 0x000ee400080010ff */
[----:B---3--:R-:W-:Y:S05]  /*b540*/  @!P0 BRA `(.L_x_164) ;  /* 0xfffffffc00f08947 */ /* 0x008fea000383ffff */
[----:B------:R-:W-:Y:S05]  /*b550*/  BRA `(.L_x_163) ;  /* 0xffffffe400f87947 */ /* 0x000fea000383ffff */
        .weak           $__internal_0_$__cuda_sm10x_tcgen05_guardrail_trap_col_being_dealloced_not_returned_by_alloc
        .type           $__internal_0_$__cuda_sm10x_tcgen05_guardrail_trap_col_being_dealloced_not_returned_by_alloc,@function
        .size           $__internal_0_$__cuda_sm10x_tcgen05_guardrail_trap_col_being_dealloced_not_returned_by_alloc,($__internal_1_$__cuda_sm10x_tcgen05_guardrail_trap_phase_invalid_during_alloc - $__internal_0_$__cuda_sm10x_tcgen05_guardrail_trap_col_being_dealloced_not_returned_by_alloc)
$__internal_0_$__cuda_sm10x_tcgen05_guardrail_trap_col_being_dealloced_not_returned_by_alloc:
[----:B------:R-:W-:Y:S05]  /*b560*/  BPT.TRAP 0x1 ;  /* 0x000000040000795c */ /* 0x000fea0000300000 */
[----:B------:R-:W-:-:S04]  /*b570*/  HFMA2 R3, -RZ, RZ, 0, 0 ;  /* 0x00000000ff037431 */ /* 0x000fc800000001ff */
[----:B------:R-:W-:Y:S05]  /*b580*/  RET.REL.NODEC R2 `(_ZN7cutlass13device_kernelINS_4gemm6kernel13GemmUniversalIN4cute5tupleIJiiiiEEENS1_10collective13CollectiveMmaINS1_35MainloopSm100TmaUmmaWarpSpecializedILi4ELi2ELi4ENS5_IJNS4_1CILi1EEENSA_ILi2EEESB_EEEEENS5_IJNSA_ILi64EEENSA_ILi256EEENSA_ILi32EEEEEEfNS5_IJlSB_lEEEfSJ_NS4_8TiledMMAINS4_8MMA_AtomIJNS4_17SM100_MMA_TF32_SSINS_10tfloat32_tESN_fLi64ELi256ELNS4_4UMMA5MajorE0ELSP_0ELNSO_7ScaleInE0ELSQ_0EEEEEENS4_6LayoutINS5_IJSB_SB_SB_EEENS5_IJNSA_ILi0EEESV_SV_EEEEENS5_IJNS4_10UnderscoreESY_SY_EEEEENS4_23SM90_TMA_LOAD_MULTICASTENS4_14ComposedLayoutINS4_7SwizzleILi3ELi4ELi3EEENS4_18smem_ptr_flag_bitsILi32EEENST_INS5_IJNSA_ILi8EEESH_EEENS5_IJSH_SB_EEEEEEEvNS4_8identityENS4_13SM90_TMA_LOADES1B_vS1C_EENS_8epilogue10collective18CollectiveEpilogueINS1F_23Sm100TmaWarpSpecializedILi4ELi2ELi16ELb1ELb0EEEJSI_NS5_IJNST_ISF_SB_EENST_ISH_SB_EEEEEfSJ_fSJ_NS1F_6fusion15FusionCallbacksIS1J_NS1N_17LinearCombinationIffffLNS_15FloatRoundStyleE2EEESI_S1M_JEEENS4_5SM1004TMEM4LOAD26SM100_TMEM_LOAD_16dp128b8xES1D_S1B_NS4_17SM75_U32x4_LDSM_NENS4_14SM90_TMA_STOREES1B_NS4_17SM90_U32x4_STSM_NENS4_39AutoVectorizingCopyWithAssumedAlignmentILi128EEEEEEvvEEEEvNT_6ParamsE) ;  /* 0xffffff48029c7950 */ /* 0x000fea0003c3ffff */
        .weak           $__internal_1_$__cuda_sm10x_tcgen05_guardrail_trap_phase_invalid_during_alloc
        .type           $__internal_1_$__cuda_sm10x_tcgen05_guardrail_trap_phase_invalid_during_alloc,@function
        .size           $__internal_1_$__cuda_sm10x_tcgen05_guardrail_trap_phase_invalid_during_alloc,($__internal_2_$__cuda_sm10x_tcgen05_guardrail_trap_unallocated_columns_being_dealloced - $__internal_1_$__cuda_sm10x_tcgen05_guardrail_trap_phase_invalid_during_alloc)
$__internal_1_$__cuda_sm10x_tcgen05_guardrail_trap_phase_invalid_during_alloc:
[----:B------:R-:W-:Y:S05]  /*b590*/  BPT.TRAP 0x1 ;  /* 0x000000040000795c */ /* 0x000fea0000300000 */
[----:B------:R-:W-:-:S04]  /*b5a0*/  MOV R5, 0x0 ;  /* 0x0000000000057802 */ /* 0x000fc80000000f00 */
[----:B------:R-:W-:Y:S05]  /*b5b0*/  RET.REL.NODEC R4 `(_ZN7cutlass13device_kernelINS_4gemm6kernel13GemmUniversalIN4cute5tupleIJiiiiEEENS1_10collective13CollectiveMmaINS1_35MainloopSm100TmaUmmaWarpSpecializedILi4ELi2ELi4ENS5_IJNS4_1CILi1EEENSA_ILi2EEESB_EEEEENS5_IJNSA_ILi64EEENSA_ILi256EEENSA_ILi32EEEEEEfNS5_IJlSB_lEEEfSJ_NS4_8TiledMMAINS4_8MMA_AtomIJNS4_17SM100_MMA_TF32_SSINS_10tfloat32_tESN_fLi64ELi256ELNS4_4UMMA5MajorE0ELSP_0ELNSO_7ScaleInE0ELSQ_0EEEEEENS4_6LayoutINS5_IJSB_SB_SB_EEENS5_IJNSA_ILi0EEESV_SV_EEEEENS5_IJNS4_10UnderscoreESY_SY_EEEEENS4_23SM90_TMA_LOAD_MULTICASTENS4_14ComposedLayoutINS4_7SwizzleILi3ELi4ELi3EEENS4_18smem_ptr_flag_bitsILi32EEENST_INS5_IJNSA_ILi8EEESH_EEENS5_IJSH_SB_EEEEEEEvNS4_8identityENS4_13SM90_TMA_LOADES1B_vS1C_EENS_8epilogue10collective18CollectiveEpilogueINS1F_23Sm100TmaWarpSpecializedILi4ELi2ELi16ELb1ELb0EEEJSI_NS5_IJNST_ISF_SB_EENST_ISH_SB_EEEEEfSJ_fSJ_NS1F_6fusion15FusionCallbacksIS1J_NS1N_17LinearCombinationIffffLNS_15FloatRoundStyleE2EEESI_S1M_JEEENS4_5SM1004TMEM4LOAD26SM100_TMEM_LOAD_16dp128b8xES1D_S1B_NS4_17SM75_U32x4_LDSM_NENS4_14SM90_TMA_STOREES1B_NS4_17SM90_U32x4_STSM_NENS4_39AutoVectorizingCopyWithAssumedAlignmentILi128EEEEEEvvEEEEvNT_6ParamsE) ;  /* 0xffffff4804907950 */ /* 0x000fea0003c3ffff */
        .weak           $__internal_2_$__cuda_sm10x_tcgen05_guardrail_trap_unallocated_columns_being_dealloced
        .type           $__internal_2_$__cuda_sm10x_tcgen05_guardrail_trap_unallocated_columns_being_dealloced,@function
        .size           $__internal_2_$__cuda_sm10x_tcgen05_guardrail_trap_unallocated_columns_being_dealloced,(.L_x_227 - $__internal_2_$__cuda_sm10x_tcgen05_guardrail_trap_unallocated_columns_being_dealloced)
$__internal_2_$__cuda_sm10x_tcgen05_guardrail_trap_unallocated_columns_being_dealloced:
[----:B------:R-:W-:Y:S05]  /*b5c0*/  BPT.TRAP 0x1 ;  /* 0x000000040000795c */ /* 0x000fea0000300000 */
[----:B------:R-:W-:-:S04]  /*b5d0*/  HFMA2 R3, -RZ, RZ, 0, 0 ;  /* 0x00000000ff037431 */ /* 0x000fc800000001ff */
[----:B------:R-:W-:Y:S05]  /*b5e0*/  RET.REL.NODEC R2 `(_ZN7cutlass13device_kernelINS_4gemm6kernel13GemmUniversalIN4cute5tupleIJiiiiEEENS1_10collective13CollectiveMmaINS1_35MainloopSm100TmaUmmaWarpSpecializedILi4ELi2ELi4ENS5_IJNS4_1CILi1EEENSA_ILi2EEESB_EEEEENS5_IJNSA_ILi64EEENSA_ILi256EEENSA_ILi32EEEEEEfNS5_IJlSB_lEEEfSJ_NS4_8TiledMMAINS4_8MMA_AtomIJNS4_17SM100_MMA_TF32_SSINS_10tfloat32_tESN_fLi64ELi256ELNS4_4UMMA5MajorE0ELSP_0ELNSO_7ScaleInE0ELSQ_0EEEEEENS4_6LayoutINS5_IJSB_SB_SB_EEENS5_IJNSA_ILi0EEESV_SV_EEEEENS5_IJNS4_10UnderscoreESY_SY_EEEEENS4_23SM90_TMA_LOAD_MULTICASTENS4_14ComposedLayoutINS4_7SwizzleILi3ELi4ELi3EEENS4_18smem_ptr_flag_bitsILi32EEENST_INS5_IJNSA_ILi8EEESH_EEENS5_IJSH_SB_EEEEEEEvNS4_8identityENS4_13SM90_TMA_LOADES1B_vS1C_EENS_8epilogue10collective18CollectiveEpilogueINS1F_23Sm100TmaWarpSpecializedILi4ELi2ELi16ELb1ELb0EEEJSI_NS5_IJNST_ISF_SB_EENST_ISH_SB_EEEEEfSJ_fSJ_NS1F_6fusion15FusionCallbacksIS1J_NS1N_17LinearCombinationIffffLNS_15FloatRoundStyleE2EEESI_S1M_JEEENS4_5SM1004TMEM4LOAD26SM100_TMEM_LOAD_16dp128b8xES1D_S1B_NS4_17SM75_U32x4_LDSM_NENS4_14SM90_TMA_STOREES1B_NS4_17SM90_U32x4_STSM_NENS4_39AutoVectorizingCopyWithAssumedAlignmentILi128EEEEEEvvEEEEvNT_6ParamsE) ;  /* 0xffffff4802847950 */ /* 0x000fea0003c3ffff */
.L_x_226:
[----:B------:R-:W-:-:S00]  /*b5f0*/  BRA `(.L_x_226) ;  /* 0xfffffffc00fc7947 */ /* 0x000fc0000383ffff */
[----:B------:R-:W-:-:S00]  /*b600*/  NOP ;  /* 0x0000000000007918 */ /* 0x000fc00000000000 */
[----:B------:R-:W-:-:S00]  /*b610*/  NOP ;  /* 0x0000000000007918 */ /* 0x000fc00000000000 */
[----:B------:R-:W-:-:S00]  /*b620*/  NOP ;  /* 0x0000000000007918 */ /* 0x000fc00000000000 */
[----:B------:R-:W-:-:S00]  /*b630*/  NOP ;  /* 0x0000000000007918 */ /* 0x000fc00000000000 */
[----:B------:R-:W-:-:S00]  /*b640*/  NOP ;  /* 0x0000000000007918 */ /* 0x000fc00000000000 */
[----:B------:R-:W-:-:S00]  /*b650*/  NOP ;  /* 0x0000000000007918 */ /* 0x000fc00000000000 */
[----:B------:R-:W-:-:S00]  /*b660*/  NOP ;  /* 0x0000000000007918 */ /* 0x000fc00000000000 */
[----:B------:R-:W-:-:S00]  /*b670*/  NOP ;  /* 0x0000000000007918 */ /* 0x000fc00000000000 */
.L_x_227:


//--------------------- .nv.global.init           --------------------------
	.section	.nv.global.init,"aw",@progbits
.nv.global.init:
	.type		$str$27,@object
	.size		$str$27,($str$28 - $str$27)
$str$27:
        /*0000*/ 	.byte	0x28, 0x61, 0x64, 0x64, 0x72, 0x65, 0x73, 0x73, 0x20, 0x26, 0x20, 0x6d, 0x61, 0x73, 0x6b, 0x29
        /*0010*/ 	.byte	0x20, 0x3d, 0x3d, 0x20, 0x30, 0x00
	.type		$str$28,@object
	.size		$str$28,($str$26 - $str$28)
$str$28:
        /*0016*/ 	.byte	0x2f, 0x74, 0x6d, 0x70, 0x2f, 0x63, 0x75, 0x74, 0x6c, 0x61, 0x73, 0x73, 0x5f, 0x73, 0x77, 0x65
        /*0026*/ 	.byte	0x65, 0x70, 0x5f, 0x73, 0x72, 0x63, 0x2f, 0x69, 0x6e, 0x63, 0x6c, 0x75, 0x64, 0x65, 0x2f, 0x63
        /*0036*/ 	.byte	0x75, 0x74, 0x65, 0x2f, 0x70, 0x6f, 0x69, 0x6e, 0x74, 0x65, 0x72, 0x5f, 0x66, 0x6c, 0x61, 0x67
        /*0046*/ 	.byte	0x67, 0x65, 0x64, 0x2e, 0x68, 0x70, 0x70, 0x00
	.type		$str$26,@object
	.size		$str$26,($str$25 - $str$26)
$str$26:
        /*004e*/ 	.byte	0x2f, 0x74, 0x6d, 0x70, 0x2f, 0x63, 0x75, 0x74, 0x6c, 0x61, 0x73, 0x73, 0x5f, 0x73, 0x77, 0x65
        /*005e*/ 	.byte	0x65, 0x70, 0x5f, 0x73, 0x72, 0x63, 0x2f, 0x69, 0x6e, 0x63, 0x6c, 0x75, 0x64, 0x65, 0x2f, 0x63
        /*006e*/ 	.byte	0x75, 0x74, 0x65, 0x2f, 0x61, 0x74, 0x6f, 0x6d, 0x2f, 0x63, 0x6f, 0x70, 0x79, 0x5f, 0x74, 0x72
        /*007e*/ 	.byte	0x61, 0x69, 0x74, 0x73, 0x5f, 0x73, 0x6d, 0x31, 0x30, 0x30, 0x2e, 0x68, 0x70, 0x70, 0x00
	.type		$str$25,@object
	.size		$str$25,(__unnamed_1 - $str$25)
$str$25:
        /*008d*/ 	.byte	0x28, 0x28, 0x75, 0x69, 0x6e, 0x74, 0x33, 0x32, 0x5f, 0x74, 0x28, 0x74, 0x68, 0x72, 0x65, 0x61
        /*009d*/ 	.byte	0x64, 0x49, 0x64, 0x78, 0x2e, 0x78, 0x29, 0x20, 0x2f, 0x20, 0x33, 0x32, 0x29, 0x20, 0x25, 0x20
        /*00ad*/ 	.byte	0x34, 0x29, 0x20, 0x3d, 0x3d, 0x20, 0x28, 0x28, 0x28, 0x74, 0x6d, 0x65, 0x6d, 0x5f, 0x61, 0x64
        /*00bd*/ 	.byte	0x64, 0x72, 0x20, 0x3e, 0x3e, 0x20, 0x31, 0x36, 0x29, 0x20, 0x2f, 0x20, 0x33, 0x32, 0x29, 0x20
        /*00cd*/ 	.byte	0x25, 0x20, 0x34, 0x29, 0x00
	.type		__unnamed_1,@object
	.size		__unnamed_1,(__unnamed_2 - __unnamed_1)
__unnamed_1:
        /*00d2*/ 	.byte	0x61, 0x75, 0x74, 0x6f, 0x20, 0x63, 0x75, 0x74, 0x65, 0x3a, 0x3a, 0x61, 0x73, 0x5f, 0x70, 0x6f
        /* <DEDUP_REMOVED lines=23> */
        /*0252*/ 	.byte	0x3c, 0x32, 0x30, 0x34, 0x38, 0x3e, 0x3e, 0x3e, 0x3e, 0x5d, 0x00
	.type		__unnamed_2,@object
	.size		__unnamed_2,(.L_2 - __unnamed_2)
__unnamed_2:
        /* <DEDUP_REMOVED lines=45> */
        /*052d*/ 	.byte	0x3e, 0x3e, 0x3e, 0x5d, 0x00
.L_2:


//--------------------- .nv.shared._ZN7cutlass13device_kernelINS_4gemm6kernel13GemmUniversalIN4cute5tupleIJiiiiEEENS1_10collective13CollectiveMmaINS1_35MainloopSm100TmaUmmaWarpSpecializedILi4ELi2ELi4ENS5_IJNS4_1CILi1EEENSA_ILi2EEESB_EEEEENS5_IJNSA_ILi64EEENSA_ILi256EEENSA_ILi32EEEEEEfNS5_IJlSB_lEEEfSJ_NS4_8TiledMMAINS4_8MMA_AtomIJNS4_17SM100_MMA_TF32_SSINS_10tfloat32_tESN_fLi64ELi256ELNS4_4UMMA5MajorE0ELSP_0ELNSO_7ScaleInE0ELSQ_0EEEEEENS4_6LayoutINS5_IJSB_SB_SB_EEENS5_IJNSA_ILi0EEESV_SV_EEEEENS5_IJNS4_10UnderscoreESY_SY_EEEEENS4_23SM90_TMA_LOAD_MULTICASTENS4_14ComposedLayoutINS4_7SwizzleILi3ELi4ELi3EEENS4_18smem_ptr_flag_bitsILi32EEENST_INS5_IJNSA_ILi8EEESH_EEENS5_IJSH_SB_EEEEEEEvNS4_8identityENS4_13SM90_TMA_LOADES1B_vS1C_EENS_8epilogue10collective18CollectiveEpilogueINS1F_23Sm100TmaWarpSpecializedILi4ELi2ELi16ELb1ELb0EEEJSI_NS5_IJNST_ISF_SB_EENST_ISH_SB_EEEEEfSJ_fSJ_NS1F_6fusion15FusionCallbacksIS1J_NS1N_17LinearCombinationIffffLNS_15FloatRoundStyleE2EEESI_S1M_JEEENS4_5SM1004TMEM4LOAD26SM100_TMEM_LOAD_16dp128b8xES1D_S1B_NS4_17SM75_U32x4_LDSM_NENS4_14SM90_TMA_STOREES1B_NS4_17SM90_U32x4_STSM_NENS4_39AutoVectorizingCopyWithAssumedAlignmentILi128EEEEEEvvEEEEvNT_6ParamsE --------------------------
	.section	.nv.shared._ZN7cutlass13device_kernelINS_4gemm6kernel13GemmUniversalIN4cute5tupleIJiiiiEEENS1_10collective13CollectiveMmaINS1_35MainloopSm100TmaUmmaWarpSpecializedILi4ELi2ELi4ENS5_IJNS4_1CILi1EEENSA_ILi2EEESB_EEEEENS5_IJNSA_ILi64EEENSA_ILi256EEENSA_ILi32EEEEEEfNS5_IJlSB_lEEEfSJ_NS4_8TiledMMAINS4_8MMA_AtomIJNS4_17SM100_MMA_TF32_SSINS_10tfloat32_tESN_fLi64ELi256ELNS4_4UMMA5MajorE0ELSP_0ELNSO_7ScaleInE0ELSQ_0EEEEEENS4_6LayoutINS5_IJSB_SB_SB_EEENS5_IJNSA_ILi0EEESV_SV_EEEEENS5_IJNS4_10UnderscoreESY_SY_EEEEENS4_23SM90_TMA_LOAD_MULTICASTENS4_14ComposedLayoutINS4_7SwizzleILi3ELi4ELi3EEENS4_18smem_ptr_flag_bitsILi32EEENST_INS5_IJNSA_ILi8EEESH_EEENS5_IJSH_SB_EEEEEEEvNS4_8identityENS4_13SM90_TMA_LOADES1B_vS1C_EENS_8epilogue10collective18CollectiveEpilogueINS1F_23Sm100TmaWarpSpecializedILi4ELi2ELi16ELb1ELb0EEEJSI_NS5_IJNST_ISF_SB_EENST_ISH_SB_EEEEEfSJ_fSJ_NS1F_6fusion15FusionCallbacksIS1J_NS1N_17LinearCombinationIffffLNS_15FloatRoundStyleE2EEESI_S1M_JEEENS4_5SM1004TMEM4LOAD26SM100_TMEM_LOAD_16dp128b8xES1D_S1B_NS4_17SM75_U32x4_LDSM_NENS4_14SM90_TMA_STOREES1B_NS4_17SM90_U32x4_STSM_NENS4_39AutoVectorizingCopyWithAssumedAlignmentILi128EEEEEEvvEEEEvNT_6ParamsE,"aw",@nobits
	.sectionflags	@""
	.align	16
	.zero		1024


//--------------------- .nv.shared.reserved.0     --------------------------
	.section	.nv.shared.reserved.0,"aw",@nobits
	.weak		__nv_reservedSMEM_offset_0_alias
	.size		__nv_reservedSMEM_offset_0_alias, 0, 64
	.other		__nv_reservedSMEM_offset_0_alias,@"STO_CUDA_RESERVED_SHARED STV_DEFAULT"
__nv_reservedSMEM_offset_0_alias:
	.zero		0
.nv.shared.reserved.0:
	.zero		64
	.weak		__nv_reservedSMEM_tcgen05_partition
	.type		__nv_reservedSMEM_tcgen05_partition,@object
	.size		__nv_reservedSMEM_tcgen05_partition,(.L_0 - __nv_reservedSMEM_tcgen05_partition)
__nv_reservedSMEM_tcgen05_partition:
	.zero		32
.L_0:


//--------------------- .nv.global                --------------------------
	.section	.nv.global,"aw",@nobits
.nv.global:
	.type		_ZN40_INTERNAL_a72a371b_4_k_cu_77191363_321224cute1_E,@object
	.size		_ZN40_INTERNAL_a72a371b_4_k_cu_77191363_321224cute1_E,(_ZN40_INTERNAL_a72a371b_4_k_cu_77191363_321224cuda3std3__45__cpo6cbeginE - _ZN40_INTERNAL_a72a371b_4_k_cu_77191363_321224cute1_E)
_ZN40_INTERNAL_a72a371b_4_k_cu_77191363_321224cute1_E:
	.zero		1
	.type		_ZN40_INTERNAL_a72a371b_4_k_cu_77191363_321224cuda3std3__45__cpo6cbeginE,@object
	.size		_ZN40_INTERNAL_a72a371b_4_k_cu_77191363_321224cuda3std3__45__cpo6cbeginE,(_ZN40_INTERNAL_a72a371b_4_k_cu_77191363_321224cuda3std3__48in_placeE - _ZN40_INTERNAL_a72a371b_4_k_cu_77191363_321224cuda3std3__45__cpo6cbeginE)
_ZN40_INTERNAL_a72a371b_4_k_cu_77191363_321224cuda3std3__45__cpo6cbeginE:
	.zero		1
	.type		_ZN40_INTERNAL_a72a371b_4_k_cu_77191363_321224cuda3std3__48in_placeE,@object
	.size		_ZN40_INTERNAL_a72a371b_4_k_cu_77191363_321224cuda3std3__48in_placeE,(_ZN40_INTERNAL_a72a371b_4_k_cu_77191363_321224cuda3std6ranges3__45__cpo9iter_moveE - _ZN40_INTERNAL_a72a371b_4_k_cu_77191363_321224cuda3std3__48in_placeE)
_ZN40_INTERNAL_a72a371b_4_k_cu_77191363_321224cuda3std3__48in_placeE:
	.zero		1
	.type		_ZN40_INTERNAL_a72a371b_4_k_cu_77191363_321224cuda3std6ranges3__45__cpo9iter_moveE,@object
	.size		_ZN40_INTERNAL_a72a371b_4_k_cu_77191363_321224cuda3std6ranges3__45__cpo9iter_moveE,(_ZN40_INTERNAL_a72a371b_4_k_cu_77191363_321224cuda3std3__45__cpo5beginE - _ZN40_INTERNAL_a72a371b_4_k_cu_77191363_321224cuda3std6ranges3__45__cpo9iter_moveE)
_ZN40_INTERNAL_a72a371b_4_k_cu_77191363_321224cuda3std6ranges3__45__cpo9iter_moveE:
	.zero		1
	.type		_ZN40_INTERNAL_a72a371b_4_k_cu_77191363_321224cuda3std3__45__cpo5beginE,@object
	.size		_ZN40_INTERNAL_a72a371b_4_k_cu_77191363_321224cuda3std3__45__cpo5beginE,(_ZN40_INTERNAL_a72a371b_4_k_cu_77191363_321224cuda3std3__442_GLOBAL__N__a72a371b_4_k_cu_77191363_321226ignoreE - _ZN40_INTERNAL_a72a371b_4_k_cu_77191363_321224cuda3std3__45__cpo5beginE)
_ZN40_INTERNAL_a72a371b_4_k_cu_77191363_321224cuda3std3__45__cpo5beginE:
	.zero		1
	.type		_ZN40_INTERNAL_a72a371b_4_k_cu_77191363_321224cuda3std3__442_GLOBAL__N__a72a371b_4_k_cu_77191363_321226ignoreE,@object
	.size		_ZN40_INTERNAL_a72a371b_4_k_cu_77191363_321224cuda3std3__442_GLOBAL__N__a72a371b_4_k_cu_77191363_321226ignoreE,(_ZN40_INTERNAL_a72a371b_4_k_cu_77191363_321224cute7productE - _ZN40_INTERNAL_a72a371b_4_k_cu_77191363_321224cuda3std3__442_GLOBAL__N__a72a371b_4_k_cu_77191363_321226ignoreE)
_ZN40_INTERNAL_a72a371b_4_k_cu_77191363_321224cuda3std3__442_GLOBAL__N__a72a371b_4_k_cu_77191363_321226ignoreE:
	.zero		1
	.type		_ZN40_INTERNAL_a72a371b_4_k_cu_77191363_321224cute7productE,@object
	.size		_ZN40_INTERNAL_a72a371b_4_k_cu_77191363_321224cute7productE,(_ZN40_INTERNAL_a72a371b_4_k_cu_77191363_321224cuda3std3__45__cpo3endE - _ZN40_INTERNAL_a72a371b_4_k_cu_77191363_321224cute7productE)
_ZN40_INTERNAL_a72a371b_4_k_cu_77191363_321224cute7productE:
	.zero		1
	.type		_ZN40_INTERNAL_a72a371b_4_k_cu_77191363_321224cuda3std3__45__cpo3endE,@object
	.size		_ZN40_INTERNAL_a72a371b_4_k_cu_77191363_321224cuda3std3__45__cpo3endE,(_ZN40_INTERNAL_a72a371b_4_k_cu_77191363_321224cuda3std3__419piecewise_constructE - _ZN40_INTERNAL_a72a371b_4_k_cu_77191363_321224cuda3std3__45__cpo3endE)
_ZN40_INTERNAL_a72a371b_4_k_cu_77191363_321224cuda3std3__45__cpo3endE:
	.zero		1
	.type		_ZN40_INTERNAL_a72a371b_4_k_cu_77191363_321224cuda3std3__419piecewise_constructE,@object
	.size		_ZN40_INTERNAL_a72a371b_4_k_cu_77191363_321224cuda3std3__419piecewise_constructE,(_ZN40_INTERNAL_a72a371b_4_k_cu_77191363_321224cuda3std3__45__cpo4cendE - _ZN40_INTERNAL_a72a371b_4_k_cu_77191363_321224cuda3std3__419piecewise_constructE)
_ZN40_INTERNAL_a72a371b_4_k_cu_77191363_321224cuda3std3__419piecewise_constructE:
	.zero		1
	.type		_ZN40_INTERNAL_a72a371b_4_k_cu_77191363_321224cuda3std3__45__cpo4cendE,@object
	.size		_ZN40_INTERNAL_a72a371b_4_k_cu_77191363_321224cuda3std3__45__cpo4cendE,(_ZN40_INTERNAL_a72a371b_4_k_cu_77191363_321224cuda3std6ranges3__45__cpo4swapE - _ZN40_INTERNAL_a72a371b_4_k_cu_77191363_321224cuda3std3__45__cpo4cendE)
_ZN40_INTERNAL_a72a371b_4_k_cu_77191363_321224cuda3std3__45__cpo4cendE:
	.zero		1
	.type		_ZN40_INTERNAL_a72a371b_4_k_cu_77191363_321224cuda3std6ranges3__45__cpo4swapE,@object
	.size		_ZN40_INTERNAL_a72a371b_4_k_cu_77191363_321224cuda3std6ranges3__45__cpo4swapE,(.L_10 - _ZN40_INTERNAL_a72a371b_4_k_cu_77191363_321224cuda3std6ranges3__45__cpo4swapE)
_ZN40_INTERNAL_a72a371b_4_k_cu_77191363_321224cuda3std6ranges3__45__cpo4swapE:
	.zero		1
.L_10:


//--------------------- .nv.constant0._ZN7cutlass13device_kernelINS_4gemm6kernel13GemmUniversalIN4cute5tupleIJiiiiEEENS1_10collective13CollectiveMmaINS1_35MainloopSm100TmaUmmaWarpSpecializedILi4ELi2ELi4ENS5_IJNS4_1CILi1EEENSA_ILi2EEESB_EEEEENS5_IJNSA_ILi64EEENSA_ILi256EEENSA_ILi32EEEEEEfNS5_IJlSB_lEEEfSJ_NS4_8TiledMMAINS4_8MMA_AtomIJNS4_17SM100_MMA_TF32_SSINS_10tfloat32_tESN_fLi64ELi256ELNS4_4UMMA5MajorE0ELSP_0ELNSO_7ScaleInE0ELSQ_0EEEEEENS4_6LayoutINS5_IJSB_SB_SB_EEENS5_IJNSA_ILi0EEESV_SV_EEEEENS5_IJNS4_10UnderscoreESY_SY_EEEEENS4_23SM90_TMA_LOAD_MULTICASTENS4_14ComposedLayoutINS4_7SwizzleILi3ELi4ELi3EEENS4_18smem_ptr_flag_bitsILi32EEENST_INS5_IJNSA_ILi8EEESH_EEENS5_IJSH_SB_EEEEEEEvNS4_8identityENS4_13SM90_TMA_LOADES1B_vS1C_EENS_8epilogue10collective18CollectiveEpilogueINS1F_23Sm100TmaWarpSpecializedILi4ELi2ELi16ELb1ELb0EEEJSI_NS5_IJNST_ISF_SB_EENST_ISH_SB_EEEEEfSJ_fSJ_NS1F_6fusion15FusionCallbacksIS1J_NS1N_17LinearCombinationIffffLNS_15FloatRoundStyleE2EEESI_S1M_JEEENS4_5SM1004TMEM4LOAD26SM100_TMEM_LOAD_16dp128b8xES1D_S1B_NS4_17SM75_U32x4_LDSM_NENS4_14SM90_TMA_STOREES1B_NS4_17SM90_U32x4_STSM_NENS4_39AutoVectorizingCopyWithAssumedAlignmentILi128EEEEEEvvEEEEvNT_6ParamsE --------------------------
	.section	.nv.constant0._ZN7cutlass13device_kernelINS_4gemm6kernel13GemmUniversalIN4cute5tupleIJiiiiEEENS1_10collective13CollectiveMmaINS1_35MainloopSm100TmaUmmaWarpSpecializedILi4ELi2ELi4ENS5_IJNS4_1CILi1EEENSA_ILi2EEESB_EEEEENS5_IJNSA_ILi64EEENSA_ILi256EEENSA_ILi32EEEEEEfNS5_IJlSB_lEEEfSJ_NS4_8TiledMMAINS4_8MMA_AtomIJNS4_17SM100_MMA_TF32_SSINS_10tfloat32_tESN_fLi64ELi256ELNS4_4UMMA5MajorE0ELSP_0ELNSO_7ScaleInE0ELSQ_0EEEEEENS4_6LayoutINS5_IJSB_SB_SB_EEENS5_IJNSA_ILi0EEESV_SV_EEEEENS5_IJNS4_10UnderscoreESY_SY_EEEEENS4_23SM90_TMA_LOAD_MULTICASTENS4_14ComposedLayoutINS4_7SwizzleILi3ELi4ELi3EEENS4_18smem_ptr_flag_bitsILi32EEENST_INS5_IJNSA_ILi8EEESH_EEENS5_IJSH_SB_EEEEEEEvNS4_8identityENS4_13SM90_TMA_LOADES1B_vS1C_EENS_8epilogue10collective18CollectiveEpilogueINS1F_23Sm100TmaWarpSpecializedILi4ELi2ELi16ELb1ELb0EEEJSI_NS5_IJNST_ISF_SB_EENST_ISH_SB_EEEEEfSJ_fSJ_NS1F_6fusion15FusionCallbacksIS1J_NS1N_17LinearCombinationIffffLNS_15FloatRoundStyleE2EEESI_S1M_JEEENS4_5SM1004TMEM4LOAD26SM100_TMEM_LOAD_16dp128b8xES1D_S1B_NS4_17SM75_U32x4_LDSM_NENS4_14SM90_TMA_STOREES1B_NS4_17SM90_U32x4_STSM_NENS4_39AutoVectorizingCopyWithAssumedAlignmentILi128EEEEEEvvEEEEvNT_6ParamsE,"a",@progbits
	.sectionflags	@""
	.align	4
.nv.constant0._ZN7cutlass13device_kernelINS_4gemm6kernel13GemmUniversalIN4cute5tupleIJiiiiEEENS1_10collective13CollectiveMmaINS1_35MainloopSm100TmaUmmaWarpSpecializedILi4ELi2ELi4ENS5_IJNS4_1CILi1EEENSA_ILi2EEESB_EEEEENS5_IJNSA_ILi64EEENSA_ILi256EEENSA_ILi32EEEEEEfNS5_IJlSB_lEEEfSJ_NS4_8TiledMMAINS4_8MMA_AtomIJNS4_17SM100_MMA_TF32_SSINS_10tfloat32_tESN_fLi64ELi256ELNS4_4UMMA5MajorE0ELSP_0ELNSO_7ScaleInE0ELSQ_0EEEEEENS4_6LayoutINS5_IJSB_SB_SB_EEENS5_IJNSA_ILi0EEESV_SV_EEEEENS5_IJNS4_10UnderscoreESY_SY_EEEEENS4_23SM90_TMA_LOAD_MULTICASTENS4_14ComposedLayoutINS4_7SwizzleILi3ELi4ELi3EEENS4_18smem_ptr_flag_bitsILi32EEENST_INS5_IJNSA_ILi8EEESH_EEENS5_IJSH_SB_EEEEEEEvNS4_8identityENS4_13SM90_TMA_LOADES1B_vS1C_EENS_8epilogue10collective18CollectiveEpilogueINS1F_23Sm100TmaWarpSpecializedILi4ELi2ELi16ELb1ELb0EEEJSI_NS5_IJNST_ISF_SB_EENST_ISH_SB_EEEEEfSJ_fSJ_NS1F_6fusion15FusionCallbacksIS1J_NS1N_17LinearCombinationIffffLNS_15FloatRoundStyleE2EEESI_S1M_JEEENS4_5SM1004TMEM4LOAD26SM100_TMEM_LOAD_16dp128b8xES1D_S1B_NS4_17SM75_U32x4_LDSM_NENS4_14SM90_TMA_STOREES1B_NS4_17SM90_U32x4_STSM_NENS4_39AutoVectorizingCopyWithAssumedAlignmentILi128EEEEEEvvEEEEvNT_6ParamsE:
	.zero		2944


//--------------------- SYMBOLS --------------------------

	.type		.nv.reservedSmem.offset0,@object
	.size		.nv.reservedSmem.offset0,0x4
	.type		.nv.reservedSmem.cap,@object
	.size		.nv.reservedSmem.cap,0x4
	.type		__assertfail,@function
